	.target	sm_90a

	.elftype	@"ET_EXEC"


//--------------------- .note.nv.tkinfo           --------------------------
	.section	.note.nv.tkinfo,"",@"SHT_NOTE"
	.sectionflags	@"SHF_NOTE_NV_TKINFO"
	.tkinfo
        /*0018*/ 	.word	0x00000002
        /*0030*/ 	.string	""
        /*0030*/ 	.string	"ptxas"
        /*0030*/ 	.string	"Cuda compilation tools, release 13.0, V13.0.88"
        /*0030*/ 	.string	"Build cuda_13.0.r13.0/compiler.36424714_0"
        /*0030*/ 	.string	"-arch sm_90a -m 64 "



//--------------------- .note.nv.cuinfo           --------------------------
	.section	.note.nv.cuinfo,"",@"SHT_NOTE"
	.sectionflags	@"SHF_NOTE_NV_CUINFO"
        /*0018*/ 	.short	0x0002
        /*001a*/ 	.short	0x005a
        /*001c*/ 	.short	0x0082
	.zero		2


//--------------------- .nv.info                  --------------------------
	.section	.nv.info,"",@"SHT_CUDA_INFO"
	.align	4


	//----- nvinfo : EIATTR_REGCOUNT
	.align		4
        /*0000*/ 	.byte	0x04, 0x2f
        /*0002*/ 	.short	(.L_15 - .L_14)
	.align		4
.L_14:
        /*0004*/ 	.word	index@(_ZN7cutlass13device_kernelINS_4gemm6kernel13GemmUniversalIN4cute5tupleIJiiiiEEENS1_10collective13CollectiveMmaINS1_34MainloopSm90TmaGmmaWarpSpecializedILi4ENS5_IJNS4_1CILi1EEESB_SB_EEENS1_35KernelTmaWarpSpecializedCooperativeEEENS5_IJNSA_ILi128EEENSA_ILi64EEESF_EEEfNS5_IJlSB_lEEEfSI_NS4_8TiledMMAINS4_8MMA_AtomIJNS4_4SM904GMMA29MMA_64x64x8_F32TF32TF32_SS_TNILNSM_7ScaleInE1ELSO_1EEEEEENS4_6LayoutINS5_IJNSA_ILi2EEESB_SB_EEENS5_IJSB_NSA_ILi0EEESU_EEEEENS5_IJNS4_10UnderscoreESX_SX_EEEEENS4_13SM90_TMA_LOADENS4_14ComposedLayoutINS4_7SwizzleILi3ELi4ELi3EEENS4_18smem_ptr_flag_bitsILi32EEENSR_INS5_IJNSA_ILi8EEENSA_ILi32EEEEEENS5_IJS17_SB_EEEEEEEvNS4_8identityES10_S1B_vS1C_EENS_8epilogue10collective6detail29Sm90TmaWarpSpecializedAdapterINS1F_15DefaultEpilogueIfSI_SI_NS1E_6thread17LinearCombinationIfLi1EffLNS1J_9ScaleType4KindE0ELNS_15FloatRoundStyleE2EfEENS1_15EpilogueDefaultEEEEEvvEEEEvNT_6ParamsE)
        /*0008*/ 	.word	0x000000a8


	//----- nvinfo : EIATTR_FRAME_SIZE
	.align		4
.L_15:
        /*000c*/ 	.byte	0x04, 0x11
        /*000e*/ 	.short	(.L_17 - .L_16)
	.align		4
.L_16:
        /*0010*/ 	.word	index@(_ZN7cutlass13device_kernelINS_4gemm6kernel13GemmUniversalIN4cute5tupleIJiiiiEEENS1_10collective13CollectiveMmaINS1_34MainloopSm90TmaGmmaWarpSpecializedILi4ENS5_IJNS4_1CILi1EEESB_SB_EEENS1_35KernelTmaWarpSpecializedCooperativeEEENS5_IJNSA_ILi128EEENSA_ILi64EEESF_EEEfNS5_IJlSB_lEEEfSI_NS4_8TiledMMAINS4_8MMA_AtomIJNS4_4SM904GMMA29MMA_64x64x8_F32TF32TF32_SS_TNILNSM_7ScaleInE1ELSO_1EEEEEENS4_6LayoutINS5_IJNSA_ILi2EEESB_SB_EEENS5_IJSB_NSA_ILi0EEESU_EEEEENS5_IJNS4_10UnderscoreESX_SX_EEEEENS4_13SM90_TMA_LOADENS4_14ComposedLayoutINS4_7SwizzleILi3ELi4ELi3EEENS4_18smem_ptr_flag_bitsILi32EEENSR_INS5_IJNSA_ILi8EEENSA_ILi32EEEEEENS5_IJS17_SB_EEEEEEEvNS4_8identityES10_S1B_vS1C_EENS_8epilogue10collective6detail29Sm90TmaWarpSpecializedAdapterINS1F_15DefaultEpilogueIfSI_SI_NS1E_6thread17LinearCombinationIfLi1EffLNS1J_9ScaleType4KindE0ELNS_15FloatRoundStyleE2EfEENS1_15EpilogueDefaultEEEEEvvEEEEvNT_6ParamsE)
        /*0014*/ 	.word	0x00000000


	//----- nvinfo : EIATTR_MIN_STACK_SIZE
	.align		4
.L_17:
        /*0018*/ 	.byte	0x04, 0x12
        /*001a*/ 	.short	(.L_19 - .L_18)
	.align		4
.L_18:
        /*001c*/ 	.word	index@(_ZN7cutlass13device_kernelINS_4gemm6kernel13GemmUniversalIN4cute5tupleIJiiiiEEENS1_10collective13CollectiveMmaINS1_34MainloopSm90TmaGmmaWarpSpecializedILi4ENS5_IJNS4_1CILi1EEESB_SB_EEENS1_35KernelTmaWarpSpecializedCooperativeEEENS5_IJNSA_ILi128EEENSA_ILi64EEESF_EEEfNS5_IJlSB_lEEEfSI_NS4_8TiledMMAINS4_8MMA_AtomIJNS4_4SM904GMMA29MMA_64x64x8_F32TF32TF32_SS_TNILNSM_7ScaleInE1ELSO_1EEEEEENS4_6LayoutINS5_IJNSA_ILi2EEESB_SB_EEENS5_IJSB_NSA_ILi0EEESU_EEEEENS5_IJNS4_10UnderscoreESX_SX_EEEEENS4_13SM90_TMA_LOADENS4_14ComposedLayoutINS4_7SwizzleILi3ELi4ELi3EEENS4_18smem_ptr_flag_bitsILi32EEENSR_INS5_IJNSA_ILi8EEENSA_ILi32EEEEEENS5_IJS17_SB_EEEEEEEvNS4_8identityES10_S1B_vS1C_EENS_8epilogue10collective6detail29Sm90TmaWarpSpecializedAdapterINS1F_15DefaultEpilogueIfSI_SI_NS1E_6thread17LinearCombinationIfLi1EffLNS1J_9ScaleType4KindE0ELNS_15FloatRoundStyleE2EfEENS1_15EpilogueDefaultEEEEEvvEEEEvNT_6ParamsE)
        /*0020*/ 	.word	0x00000000
.L_19:


//--------------------- .nv.compat                --------------------------
	.section	.nv.compat,"",@"SHT_CUDA_COMPAT_INFO"
	.align	4
        /*0000*/ 	.byte	0x02, 0x09, 0x01, 0x00, 0x02, 0x02, 0x04, 0x00, 0x02, 0x05, 0x05, 0x00, 0x03, 0x07, 0x01, 0x01
        /*0010*/ 	.byte	0x02, 0x03, 0x01, 0x00, 0x02, 0x06, 0x01, 0x00, 0x04, 0x0b, 0x08, 0x00, 0x00, 0x00, 0x00, 0x00
        /*0020*/ 	.byte	0x00, 0x00, 0x00, 0x00


//--------------------- .nv.info._ZN7cutlass13device_kernelINS_4gemm6kernel13GemmUniversalIN4cute5tupleIJiiiiEEENS1_10collective13CollectiveMmaINS1_34MainloopSm90TmaGmmaWarpSpecializedILi4ENS5_IJNS4_1CILi1EEESB_SB_EEENS1_35KernelTmaWarpSpecializedCooperativeEEENS5_IJNSA_ILi128EEENSA_ILi64EEESF_EEEfNS5_IJlSB_lEEEfSI_NS4_8TiledMMAINS4_8MMA_AtomIJNS4_4SM904GMMA29MMA_64x64x8_F32TF32TF32_SS_TNILNSM_7ScaleInE1ELSO_1EEEEEENS4_6LayoutINS5_IJNSA_ILi2EEESB_SB_EEENS5_IJSB_NSA_ILi0EEESU_EEEEENS5_IJNS4_10UnderscoreESX_SX_EEEEENS4_13SM90_TMA_LOADENS4_14ComposedLayoutINS4_7SwizzleILi3ELi4ELi3EEENS4_18smem_ptr_flag_bitsILi32EEENSR_INS5_IJNSA_ILi8EEENSA_ILi32EEEEEENS5_IJS17_SB_EEEEEEEvNS4_8identityES10_S1B_vS1C_EENS_8epilogue10collective6detail29Sm90TmaWarpSpecializedAdapterINS1F_15DefaultEpilogueIfSI_SI_NS1E_6thread17LinearCombinationIfLi1EffLNS1J_9ScaleType4KindE0ELNS_15FloatRoundStyleE2EfEENS1_15EpilogueDefaultEEEEEvvEEEEvNT_6ParamsE --------------------------
	.section	.nv.info._ZN7cutlass13device_kernelINS_4gemm6kernel13GemmUniversalIN4cute5tupleIJiiiiEEENS1_10collective13CollectiveMmaINS1_34MainloopSm90TmaGmmaWarpSpecializedILi4ENS5_IJNS4_1CILi1EEESB_SB_EEENS1_35KernelTmaWarpSpecializedCooperativeEEENS5_IJNSA_ILi128EEENSA_ILi64EEESF_EEEfNS5_IJlSB_lEEEfSI_NS4_8TiledMMAINS4_8MMA_AtomIJNS4_4SM904GMMA29MMA_64x64x8_F32TF32TF32_SS_TNILNSM_7ScaleInE1ELSO_1EEEEEENS4_6LayoutINS5_IJNSA_ILi2EEESB_SB_EEENS5_IJSB_NSA_ILi0EEESU_EEEEENS5_IJNS4_10UnderscoreESX_SX_EEEEENS4_13SM90_TMA_LOADENS4_14ComposedLayoutINS4_7SwizzleILi3ELi4ELi3EEENS4_18smem_ptr_flag_bitsILi32EEENSR_INS5_IJNSA_ILi8EEENSA_ILi32EEEEEENS5_IJS17_SB_EEEEEEEvNS4_8identityES10_S1B_vS1C_EENS_8epilogue10collective6detail29Sm90TmaWarpSpecializedAdapterINS1F_15DefaultEpilogueIfSI_SI_NS1E_6thread17LinearCombinationIfLi1EffLNS1J_9ScaleType4KindE0ELNS_15FloatRoundStyleE2EfEENS1_15EpilogueDefaultEEEEEvvEEEEvNT_6ParamsE,"",@"SHT_CUDA_INFO"
	.sectionflags	@""
	.align	4


	//----- nvinfo : EIATTR_CUDA_API_VERSION
	.align		4
        /*0000*/ 	.byte	0x04, 0x37
        /*0002*/ 	.short	(.L_21 - .L_20)
.L_20:
        /*0004*/ 	.word	0x00000082


	//----- nvinfo : EIATTR_KPARAM_INFO
	.align		4
.L_21:
        /*0008*/ 	.byte	0x04, 0x17
        /*000a*/ 	.short	(.L_23 - .L_22)
.L_22:
        /*000c*/ 	.word	0x00000000
        /*0010*/ 	.short	0x0000
        /*0012*/ 	.short	0x0070
        /*0014*/ 	.byte	0x00, 0xf0, 0x01, 0x10


	//----- nvinfo : EIATTR_SPARSE_MMA_MASK
	.align		4
.L_23:
        /*0018*/ 	.byte	0x03, 0x50
        /*001a*/ 	.short	0x0000


	//----- nvinfo : EIATTR_MAXREG_COUNT
	.align		4
        /*001c*/ 	.byte	0x03, 0x1b
        /*001e*/ 	.short	0x00a8


	//----- nvinfo : EIATTR_NUM_BARRIERS
	.align		4
        /*0020*/ 	.byte	0x02, 0x4c
        /*0022*/ 	.byte	0x01
	.zero		1


	//----- nvinfo : EIATTR_EXTERNS
	.align		4
        /*0024*/ 	.byte	0x04, 0x0f
        /*0026*/ 	.short	(.L_25 - .L_24)


	//   ....[0]....
	.align		4
.L_24:
        /*0028*/ 	.word	index@(__assertfail)


	//----- nvinfo : EIATTR_MERCURY_ISA_VERSION
	.align		4
.L_25:
        /*002c*/ 	.byte	0x03, 0x5f
        /*002e*/ 	.short	0x0101


	//----- nvinfo : EIATTR_INT_WARP_WIDE_INSTR_OFFSETS
	.align		4
        /*0030*/ 	.byte	0x04, 0x31
        /*0032*/ 	.short	(.L_27 - .L_26)


	//   ....[0]....
.L_26:
        /*0034*/ 	.word	0x000003b0


	//   ....[1]....
        /*0038*/ 	.word	0x000003c0


	//   ....[2]....
        /*003c*/ 	.word	0x000004e0


	//----- nvinfo : EIATTR_COOP_GROUP_MASK_REGIDS
	.align		4
.L_27:
        /*0040*/ 	.byte	0x04, 0x29
        /*0042*/ 	.short	(.L_29 - .L_28)


	//   ....[0]....
.L_28:
        /*0044*/ 	.word	0xffffffff


	//   ....[1]....
        /*0048*/ 	.word	0xffffffff


	//   ....[2]....
        /*004c*/ 	.word	0xffffffff


	//   ....[3]....
        /*0050*/ 	.word	0xffffffff


	//   ....[4]....
        /*0054*/ 	.word	0xffffffff


	//----- nvinfo : EIATTR_COOP_GROUP_INSTR_OFFSETS
	.align		4
.L_29:
        /*0058*/ 	.byte	0x04, 0x28
        /*005a*/ 	.short	(.L_31 - .L_30)


	//   ....[0]....
.L_30:
        /*005c*/ 	.word	0x00000060


	//   ....[1]....
        /*0060*/ 	.word	0x00000070


	//   ....[2]....
        /*0064*/ 	.word	0x00000130


	//   ....[3]....
        /*0068*/ 	.word	0x000002c0


	//   ....[4]....
        /*006c*/ 	.word	0x000011c0


	//----- nvinfo : EIATTR_REG_RECONFIG
	.align		4
.L_31:
        /*0070*/ 	.byte	0x01, 0x54
	.zero		2


	//----- nvinfo : EIATTR_SYSCALL_OFFSETS
	.align		4
        /*0074*/ 	.byte	0x04, 0x46
        /*0076*/ 	.short	(.L_33 - .L_32)


	//   ....[0]....
.L_32:
        /*0078*/ 	.word	0x000013b0


	//----- nvinfo : EIATTR_MBARRIER_INSTR_OFFSETS
	.align		4
.L_33:
        /*007c*/ 	.byte	0x04, 0x39
        /*007e*/ 	.short	(.L_35 - .L_34)


	//   ....[0]....
.L_34:
        /*0080*/ 	.word	0x00000230
        /*0084*/ 	.word	0x000000ff
        /*0088*/ 	.word	0x00000000
        /*008c*/ 	.short	0x0100
        /*008e*/ 	.byte	0x08
	.zero		1


	//   ....[1]....
        /*0090*/ 	.word	0x00000240
        /*0094*/ 	.word	0x000000ff
        /*0098*/ 	.word	0x00000020
        /*009c*/ 	.short	0x0100
        /*009e*/ 	.byte	0x08
	.zero		1


	//   ....[2]....
        /*00a0*/ 	.word	0x00000250
        /*00a4*/ 	.word	0x000000ff
        /*00a8*/ 	.word	0x00000008
        /*00ac*/ 	.short	0x0100
        /*00ae*/ 	.byte	0x08
	.zero		1


	//   ....[3]....
        /*00b0*/ 	.word	0x00000260
        /*00b4*/ 	.word	0x000000ff
        /*00b8*/ 	.word	0x00000028
        /*00bc*/ 	.short	0x0100
        /*00be*/ 	.byte	0x08
	.zero		1


	//   ....[4]....
        /*00c0*/ 	.word	0x00000270
        /*00c4*/ 	.word	0x000000ff
        /*00c8*/ 	.word	0x00000010
        /*00cc*/ 	.short	0x0100
        /*00ce*/ 	.byte	0x08
	.zero		1


	//   ....[5]....
        /*00d0*/ 	.word	0x00000280
        /*00d4*/ 	.word	0x000000ff
        /*00d8*/ 	.word	0x00000030
        /*00dc*/ 	.short	0x0100
        /*00de*/ 	.byte	0x08
	.zero		1


	//   ....[6]....
        /*00e0*/ 	.word	0x00000290
        /*00e4*/ 	.word	0x000000ff
        /*00e8*/ 	.word	0x00000018
        /*00ec*/ 	.short	0x0100
        /*00ee*/ 	.byte	0x08
	.zero		1


	//   ....[7]....
        /*00f0*/ 	.word	0x000002a0
        /*00f4*/ 	.word	0x000000ff
        /*00f8*/ 	.word	0x00000038
        /*00fc*/ 	.short	0x0100
        /*00fe*/ 	.byte	0x08
	.zero		1


	//   ....[8]....
        /*0100*/ 	.word	0x00000560
        /*0104*/ 	.word	0x000000ff
        /*0108*/ 	.word	0x00000050
        /*010c*/ 	.short	0x0100
        /*010e*/ 	.byte	0x08
	.zero		1


	//   ....[9]....
        /*0110*/ 	.word	0x000005c0
        /*0114*/ 	.word	0x000000ff
        /*0118*/ 	.word	0x00000058
        /*011c*/ 	.short	0x0100
        /*011e*/ 	.byte	0x08
	.zero		1


	//   ....[10]....
        /*0120*/ 	.word	0x00001430
        /*0124*/ 	.word	0x00000003
        /*0128*/ 	.word	0x00000000
        /*012c*/ 	.short	0x010a
        /*012e*/ 	.byte	0x3f
	.zero		1


	//   ....[11]....
        /*0130*/ 	.word	0x00001490
        /*0134*/ 	.word	0x00000003
        /*0138*/ 	.word	0x00000000
        /*013c*/ 	.short	0x010a
        /*013e*/ 	.byte	0x3f
	.zero		1


	//   ....[12]....
        /*0140*/ 	.word	0x00001d40
        /*0144*/ 	.word	0x000000ff
        /*0148*/ 	.word	0x00000000
        /*014c*/ 	.short	0x010a
        /*014e*/ 	.byte	0x04
	.zero		1


	//   ....[13]....
        /*0150*/ 	.word	0x00001d80
        /*0154*/ 	.word	0x000000ff
        /*0158*/ 	.word	0x00000000
        /*015c*/ 	.short	0x010a
        /*015e*/ 	.byte	0x04
	.zero		1


	//   ....[14]....
        /*0160*/ 	.word	0x00002520
        /*0164*/ 	.word	0x000000ff
        /*0168*/ 	.word	0x00000000
        /*016c*/ 	.short	0x0101
        /*016e*/ 	.byte	0x0a
	.zero		1


	//   ....[15]....
        /*0170*/ 	.word	0x000026e0
        /*0174*/ 	.word	0x000000ff
        /*0178*/ 	.word	0x00000000
        /*017c*/ 	.short	0x0101
        /*017e*/ 	.byte	0x04
	.zero		1


	//   ....[16]....
        /*0180*/ 	.word	0x000053d0
        /*0184*/ 	.word	0x0000000e
        /*0188*/ 	.word	0x00000020
        /*018c*/ 	.short	0x010a
        /*018e*/ 	.byte	0x3f
	.zero		1


	//   ....[17]....
        /*0190*/ 	.word	0x000059c0
        /*0194*/ 	.word	0x00000005
        /*0198*/ 	.word	0x00000058
        /*019c*/ 	.short	0x0101
        /*019e*/ 	.byte	0x3f
	.zero		1


	//   ....[18]....
        /*01a0*/ 	.word	0x000060d0
        /*01a4*/ 	.word	0x00000007
        /*01a8*/ 	.word	0x00000000
        /*01ac*/ 	.short	0x010a
        /*01ae*/ 	.byte	0x3f
	.zero		1


	//   ....[19]....
        /*01b0*/ 	.word	0x00006150
        /*01b4*/ 	.word	0x00000008
        /*01b8*/ 	.word	0x00000000
        /*01bc*/ 	.short	0x010a
        /*01be*/ 	.byte	0x3f
	.zero		1


	//   ....[20]....
        /*01c0*/ 	.word	0x000061e0
        /*01c4*/ 	.word	0x0000000b
        /*01c8*/ 	.word	0x00000000
        /*01cc*/ 	.short	0x010a
        /*01ce*/ 	.byte	0x3f
	.zero		1


	//   ....[21]....
        /*01d0*/ 	.word	0x00006270
        /*01d4*/ 	.word	0x00000003
        /*01d8*/ 	.word	0x00000000
        /*01dc*/ 	.short	0x010a
        /*01de*/ 	.byte	0x3f
	.zero		1


	//   ....[22]....
        /*01e0*/ 	.word	0x000062d0
        /*01e4*/ 	.word	0x00000003
        /*01e8*/ 	.word	0x00000000
        /*01ec*/ 	.short	0x010a
        /*01ee*/ 	.byte	0x3f
	.zero		1


	//   ....[23]....
        /*01f0*/ 	.word	0x00006330
        /*01f4*/ 	.word	0x00000004
        /*01f8*/ 	.word	0x00000000
        /*01fc*/ 	.short	0x010a
        /*01fe*/ 	.byte	0x3f
	.zero		1


	//   ....[24]....
        /*0200*/ 	.word	0x00006400
        /*0204*/ 	.word	0x0000000e
        /*0208*/ 	.word	0x00000020
        /*020c*/ 	.short	0x010a
        /*020e*/ 	.byte	0x3f
	.zero		1


	//   ....[25]....
        /*0210*/ 	.word	0x000064d0
        /*0214*/ 	.word	0x00000007
        /*0218*/ 	.word	0x00000000
        /*021c*/ 	.short	0x010a
        /*021e*/ 	.byte	0x3f
	.zero		1


	//   ....[26]....
        /*0220*/ 	.word	0x00006520
        /*0224*/ 	.word	0x00000008
        /*0228*/ 	.word	0x00000000
        /*022c*/ 	.short	0x010a
        /*022e*/ 	.byte	0x3f
	.zero		1


	//   ....[27]....
        /*0230*/ 	.word	0x00006570
        /*0234*/ 	.word	0x0000000b
        /*0238*/ 	.word	0x00000000
        /*023c*/ 	.short	0x010a
        /*023e*/ 	.byte	0x3f
	.zero		1


	//----- nvinfo : EIATTR_NUM_MBARRIERS
	.align		4
.L_35:
        /*0240*/ 	.byte	0x03, 0x38
        /*0242*/ 	.short	0x000a


	//----- nvinfo : EIATTR_EXIT_INSTR_OFFSETS
	.align		4
        /*0244*/ 	.byte	0x04, 0x1c
        /*0246*/ 	.short	(.L_37 - .L_36)


	//   ....[0]....
.L_36:
        /*0248*/ 	.word	0x00000660


	//   ....[1]....
        /*024c*/ 	.word	0x00000f20


	//   ....[2]....
        /*0250*/ 	.word	0x00004ab0


	//   ....[3]....
        /*0254*/ 	.word	0x000050e0


	//   ....[4]....
        /*0258*/ 	.word	0x000062c0


	//----- nvinfo : EIATTR_MAX_THREADS
	.align		4
.L_37:
        /*025c*/ 	.byte	0x04, 0x05
        /*025e*/ 	.short	(.L_39 - .L_38)
.L_38:
        /*0260*/ 	.word	0x00000180
        /*0264*/ 	.word	0x00000001
        /*0268*/ 	.word	0x00000001


	//----- nvinfo : EIATTR_CRS_STACK_SIZE
	.align		4
.L_39:
        /*026c*/ 	.byte	0x04, 0x1e
        /*026e*/ 	.short	(.L_41 - .L_40)
.L_40:
        /*0270*/ 	.word	0x00000000


	//----- nvinfo : EIATTR_CBANK_PARAM_SIZE
	.align		4
.L_41:
        /*0274*/ 	.byte	0x03, 0x19
        /*0276*/ 	.short	0x0470


	//----- nvinfo : EIATTR_PARAM_CBANK
	.align		4
        /*0278*/ 	.byte	0x04, 0x0a
        /*027a*/ 	.short	(.L_43 - .L_42)
	.align		4
.L_42:
        /*027c*/ 	.word	index@(.nv.constant0._ZN7cutlass13device_kernelINS_4gemm6kernel13GemmUniversalIN4cute5tupleIJiiiiEEENS1_10collective13CollectiveMmaINS1_34MainloopSm90TmaGmmaWarpSpecializedILi4ENS5_IJNS4_1CILi1EEESB_SB_EEENS1_35KernelTmaWarpSpecializedCooperativeEEENS5_IJNSA_ILi128EEENSA_ILi64EEESF_EEEfNS5_IJlSB_lEEEfSI_NS4_8TiledMMAINS4_8MMA_AtomIJNS4_4SM904GMMA29MMA_64x64x8_F32TF32TF32_SS_TNILNSM_7ScaleInE1ELSO_1EEEEEENS4_6LayoutINS5_IJNSA_ILi2EEESB_SB_EEENS5_IJSB_NSA_ILi0EEESU_EEEEENS5_IJNS4_10UnderscoreESX_SX_EEEEENS4_13SM90_TMA_LOADENS4_14ComposedLayoutINS4_7SwizzleILi3ELi4ELi3EEENS4_18smem_ptr_flag_bitsILi32EEENSR_INS5_IJNSA_ILi8EEENSA_ILi32EEEEEENS5_IJS17_SB_EEEEEEEvNS4_8identityES10_S1B_vS1C_EENS_8epilogue10collective6detail29Sm90TmaWarpSpecializedAdapterINS1F_15DefaultEpilogueIfSI_SI_NS1E_6thread17LinearCombinationIfLi1EffLNS1J_9ScaleType4KindE0ELNS_15FloatRoundStyleE2EfEENS1_15EpilogueDefaultEEEEEvvEEEEvNT_6ParamsE)
        /*0280*/ 	.short	0x0210
        /*0282*/ 	.short	0x0470


	//----- nvinfo : EIATTR_SW_WAR
	.align		4
.L_43:
        /*0284*/ 	.byte	0x04, 0x36
        /*0286*/ 	.short	(.L_45 - .L_44)
.L_44:
        /*0288*/ 	.word	0x00000008
.L_45:


//--------------------- .nv.callgraph             --------------------------
	.section	.nv.callgraph,"",@"SHT_CUDA_CALLGRAPH"
	.align	4
	.sectionentsize	8
	.align		4
        /*0000*/ 	.word	0x00000000
	.align		4
        /*0004*/ 	.word	0xffffffff
	.align		4
        /*0008*/ 	.word	index@(_ZN7cutlass13device_kernelINS_4gemm6kernel13GemmUniversalIN4cute5tupleIJiiiiEEENS1_10collective13CollectiveMmaINS1_34MainloopSm90TmaGmmaWarpSpecializedILi4ENS5_IJNS4_1CILi1EEESB_SB_EEENS1_35KernelTmaWarpSpecializedCooperativeEEENS5_IJNSA_ILi128EEENSA_ILi64EEESF_EEEfNS5_IJlSB_lEEEfSI_NS4_8TiledMMAINS4_8MMA_AtomIJNS4_4SM904GMMA29MMA_64x64x8_F32TF32TF32_SS_TNILNSM_7ScaleInE1ELSO_1EEEEEENS4_6LayoutINS5_IJNSA_ILi2EEESB_SB_EEENS5_IJSB_NSA_ILi0EEESU_EEEEENS5_IJNS4_10UnderscoreESX_SX_EEEEENS4_13SM90_TMA_LOADENS4_14ComposedLayoutINS4_7SwizzleILi3ELi4ELi3EEENS4_18smem_ptr_flag_bitsILi32EEENSR_INS5_IJNSA_ILi8EEENSA_ILi32EEEEEENS5_IJS17_SB_EEEEEEEvNS4_8identityES10_S1B_vS1C_EENS_8epilogue10collective6detail29Sm90TmaWarpSpecializedAdapterINS1F_15DefaultEpilogueIfSI_SI_NS1E_6thread17LinearCombinationIfLi1EffLNS1J_9ScaleType4KindE0ELNS_15FloatRoundStyleE2EfEENS1_15EpilogueDefaultEEEEEvvEEEEvNT_6ParamsE)
	.align		4
        /*000c*/ 	.word	index@(__assertfail)
	.align		4
        /*0010*/ 	.word	0x00000000
	.align		4
        /*0014*/ 	.word	0xfffffffe
	.align		4
        /*0018*/ 	.word	0x00000000
	.align		4
        /*001c*/ 	.word	0xfffffffd
	.align		4
        /*0020*/ 	.word	0x00000000
	.align		4
        /*0024*/ 	.word	0xfffffffc


//--------------------- .nv.constant4             --------------------------
	.section	.nv.constant4,"a",@progbits
	.align	8
	.align		8
.nv.constant4:
        /*0000*/ 	.dword	__assertfail
	.align		8
        /*0008*/ 	.dword	__unnamed_1
	.align		8
        /*0010*/ 	.dword	_ZN40_INTERNAL_8646df29_4_k_cu_a646583f_189564cuda3std3__45__cpo5beginE
	.align		8
        /*0018*/ 	.dword	_ZN40_INTERNAL_8646df29_4_k_cu_a646583f_189564cuda3std3__45__cpo3endE
	.align		8
        /*0020*/ 	.dword	_ZN40_INTERNAL_8646df29_4_k_cu_a646583f_189564cuda3std3__45__cpo6cbeginE
	.align		8
        /*0028*/ 	.dword	_ZN40_INTERNAL_8646df29_4_k_cu_a646583f_189564cuda3std3__45__cpo4cendE
	.align		8
        /*0030*/ 	.dword	_ZN40_INTERNAL_8646df29_4_k_cu_a646583f_189564cuda3std3__442_GLOBAL__N__8646df29_4_k_cu_a646583f_189566ignoreE
	.align		8
        /*0038*/ 	.dword	_ZN40_INTERNAL_8646df29_4_k_cu_a646583f_189564cuda3std3__419piecewise_constructE
	.align		8
        /*0040*/ 	.dword	_ZN40_INTERNAL_8646df29_4_k_cu_a646583f_189564cuda3std3__48in_placeE
	.align		8
        /*0048*/ 	.dword	_ZN40_INTERNAL_8646df29_4_k_cu_a646583f_189564cuda3std6ranges3__45__cpo4swapE
	.align		8
        /*0050*/ 	.dword	_ZN40_INTERNAL_8646df29_4_k_cu_a646583f_189564cuda3std6ranges3__45__cpo9iter_moveE
	.align		8
        /*0058*/ 	.dword	_ZN40_INTERNAL_8646df29_4_k_cu_a646583f_189564cute7productE
	.align		8
        /*0060*/ 	.dword	_ZN40_INTERNAL_8646df29_4_k_cu_a646583f_189564cute1_E
	.align		8
        /*0068*/ 	.dword	$str$22
	.align		8
        /*0070*/ 	.dword	$str$23


//--------------------- .text._ZN7cutlass13device_kernelINS_4gemm6kernel13GemmUniversalIN4cute5tupleIJiiiiEEENS1_10collective13CollectiveMmaINS1_34MainloopSm90TmaGmmaWarpSpecializedILi4ENS5_IJNS4_1CILi1EEESB_SB_EEENS1_35KernelTmaWarpSpecializedCooperativeEEENS5_IJNSA_ILi128EEENSA_ILi64EEESF_EEEfNS5_IJlSB_lEEEfSI_NS4_8TiledMMAINS4_8MMA_AtomIJNS4_4SM904GMMA29MMA_64x64x8_F32TF32TF32_SS_TNILNSM_7ScaleInE1ELSO_1EEEEEENS4_6LayoutINS5_IJNSA_ILi2EEESB_SB_EEENS5_IJSB_NSA_ILi0EEESU_EEEEENS5_IJNS4_10UnderscoreESX_SX_EEEEENS4_13SM90_TMA_LOADENS4_14ComposedLayoutINS4_7SwizzleILi3ELi4ELi3EEENS4_18smem_ptr_flag_bitsILi32EEENSR_INS5_IJNSA_ILi8EEENSA_ILi32EEEEEENS5_IJS17_SB_EEEEEEEvNS4_8identityES10_S1B_vS1C_EENS_8epilogue10collective6detail29Sm90TmaWarpSpecializedAdapterINS1F_15DefaultEpilogueIfSI_SI_NS1E_6thread17LinearCombinationIfLi1EffLNS1J_9ScaleType4KindE0ELNS_15FloatRoundStyleE2EfEENS1_15EpilogueDefaultEEEEEvvEEEEvNT_6ParamsE --------------------------
	.section	.text._ZN7cutlass13device_kernelINS_4gemm6kernel13GemmUniversalIN4cute5tupleIJiiiiEEENS1_10collective13CollectiveMmaINS1_34MainloopSm90TmaGmmaWarpSpecializedILi4ENS5_IJNS4_1CILi1EEESB_SB_EEENS1_35KernelTmaWarpSpecializedCooperativeEEENS5_IJNSA_ILi128EEENSA_ILi64EEESF_EEEfNS5_IJlSB_lEEEfSI_NS4_8TiledMMAINS4_8MMA_AtomIJNS4_4SM904GMMA29MMA_64x64x8_F32TF32TF32_SS_TNILNSM_7ScaleInE1ELSO_1EEEEEENS4_6LayoutINS5_IJNSA_ILi2EEESB_SB_EEENS5_IJSB_NSA_ILi0EEESU_EEEEENS5_IJNS4_10UnderscoreESX_SX_EEEEENS4_13SM90_TMA_LOADENS4_14ComposedLayoutINS4_7SwizzleILi3ELi4ELi3EEENS4_18smem_ptr_flag_bitsILi32EEENSR_INS5_IJNSA_ILi8EEENSA_ILi32EEEEEENS5_IJS17_SB_EEEEEEEvNS4_8identityES10_S1B_vS1C_EENS_8epilogue10collective6detail29Sm90TmaWarpSpecializedAdapterINS1F_15DefaultEpilogueIfSI_SI_NS1E_6thread17LinearCombinationIfLi1EffLNS1J_9ScaleType4KindE0ELNS_15FloatRoundStyleE2EfEENS1_15EpilogueDefaultEEEEEvvEEEEvNT_6ParamsE,"ax",@progbits
	.align	128
.text._ZN7cutlass13device_kernelINS_4gemm6kernel13GemmUniversalIN4cute5tupleIJiiiiEEENS1_10collective13CollectiveMmaINS1_34MainloopSm90TmaGmmaWarpSpecializedILi4ENS5_IJNS4_1CILi1EEESB_SB_EEENS1_35KernelTmaWarpSpecializedCooperativeEEENS5_IJNSA_ILi128EEENSA_ILi64EEESF_EEEfNS5_IJlSB_lEEEfSI_NS4_8TiledMMAINS4_8MMA_AtomIJNS4_4SM904GMMA29MMA_64x64x8_F32TF32TF32_SS_TNILNSM_7ScaleInE1ELSO_1EEEEEENS4_6LayoutINS5_IJNSA_ILi2EEESB_SB_EEENS5_IJSB_NSA_ILi0EEESU_EEEEENS5_IJNS4_10UnderscoreESX_SX_EEEEENS4_13SM90_TMA_LOADENS4_14ComposedLayoutINS4_7SwizzleILi3ELi4ELi3EEENS4_18smem_ptr_flag_bitsILi32EEENSR_INS5_IJNSA_ILi8EEENSA_ILi32EEEEEENS5_IJS17_SB_EEEEEEEvNS4_8identityES10_S1B_vS1C_EENS_8epilogue10collective6detail29Sm90TmaWarpSpecializedAdapterINS1F_15DefaultEpilogueIfSI_SI_NS1E_6thread17LinearCombinationIfLi1EffLNS1J_9ScaleType4KindE0ELNS_15FloatRoundStyleE2EfEENS1_15EpilogueDefaultEEEEEvvEEEEvNT_6ParamsE:
        .type           _ZN7cutlass13device_kernelINS_4gemm6kernel13GemmUniversalIN4cute5tupleIJiiiiEEENS1_10collective13CollectiveMmaINS1_34MainloopSm90TmaGmmaWarpSpecializedILi4ENS5_IJNS4_1CILi1EEESB_SB_EEENS1_35KernelTmaWarpSpecializedCooperativeEEENS5_IJNSA_ILi128EEENSA_ILi64EEESF_EEEfNS5_IJlSB_lEEEfSI_NS4_8TiledMMAINS4_8MMA_AtomIJNS4_4SM904GMMA29MMA_64x64x8_F32TF32TF32_SS_TNILNSM_7ScaleInE1ELSO_1EEEEEENS4_6LayoutINS5_IJNSA_ILi2EEESB_SB_EEENS5_IJSB_NSA_ILi0EEESU_EEEEENS5_IJNS4_10UnderscoreESX_SX_EEEEENS4_13SM90_TMA_LOADENS4_14ComposedLayoutINS4_7SwizzleILi3ELi4ELi3EEENS4_18smem_ptr_flag_bitsILi32EEENSR_INS5_IJNSA_ILi8EEENSA_ILi32EEEEEENS5_IJS17_SB_EEEEEEEvNS4_8identityES10_S1B_vS1C_EENS_8epilogue10collective6detail29Sm90TmaWarpSpecializedAdapterINS1F_15DefaultEpilogueIfSI_SI_NS1E_6thread17LinearCombinationIfLi1EffLNS1J_9ScaleType4KindE0ELNS_15FloatRoundStyleE2EfEENS1_15EpilogueDefaultEEEEEvvEEEEvNT_6ParamsE,@function
        .size           _ZN7cutlass13device_kernelINS_4gemm6kernel13GemmUniversalIN4cute5tupleIJiiiiEEENS1_10collective13CollectiveMmaINS1_34MainloopSm90TmaGmmaWarpSpecializedILi4ENS5_IJNS4_1CILi1EEESB_SB_EEENS1_35KernelTmaWarpSpecializedCooperativeEEENS5_IJNSA_ILi128EEENSA_ILi64EEESF_EEEfNS5_IJlSB_lEEEfSI_NS4_8TiledMMAINS4_8MMA_AtomIJNS4_4SM904GMMA29MMA_64x64x8_F32TF32TF32_SS_TNILNSM_7ScaleInE1ELSO_1EEEEEENS4_6LayoutINS5_IJNSA_ILi2EEESB_SB_EEENS5_IJSB_NSA_ILi0EEESU_EEEEENS5_IJNS4_10UnderscoreESX_SX_EEEEENS4_13SM90_TMA_LOADENS4_14ComposedLayoutINS4_7SwizzleILi3ELi4ELi3EEENS4_18smem_ptr_flag_bitsILi32EEENSR_INS5_IJNSA_ILi8EEENSA_ILi32EEEEEENS5_IJS17_SB_EEEEEEEvNS4_8identityES10_S1B_vS1C_EENS_8epilogue10collective6detail29Sm90TmaWarpSpecializedAdapterINS1F_15DefaultEpilogueIfSI_SI_NS1E_6thread17LinearCombinationIfLi1EffLNS1J_9ScaleType4KindE0ELNS_15FloatRoundStyleE2EfEENS1_15EpilogueDefaultEEEEEvvEEEEvNT_6ParamsE,(.L_x_130 - _ZN7cutlass13device_kernelINS_4gemm6kernel13GemmUniversalIN4cute5tupleIJiiiiEEENS1_10collective13CollectiveMmaINS1_34MainloopSm90TmaGmmaWarpSpecializedILi4ENS5_IJNS4_1CILi1EEESB_SB_EEENS1_35KernelTmaWarpSpecializedCooperativeEEENS5_IJNSA_ILi128EEENSA_ILi64EEESF_EEEfNS5_IJlSB_lEEEfSI_NS4_8TiledMMAINS4_8MMA_AtomIJNS4_4SM904GMMA29MMA_64x64x8_F32TF32TF32_SS_TNILNSM_7ScaleInE1ELSO_1EEEEEENS4_6LayoutINS5_IJNSA_ILi2EEESB_SB_EEENS5_IJSB_NSA_ILi0EEESU_EEEEENS5_IJNS4_10UnderscoreESX_SX_EEEEENS4_13SM90_TMA_LOADENS4_14ComposedLayoutINS4_7SwizzleILi3ELi4ELi3EEENS4_18smem_ptr_flag_bitsILi32EEENSR_INS5_IJNSA_ILi8EEENSA_ILi32EEEEEENS5_IJS17_SB_EEEEEEEvNS4_8identityES10_S1B_vS1C_EENS_8epilogue10collective6detail29Sm90TmaWarpSpecializedAdapterINS1F_15DefaultEpilogueIfSI_SI_NS1E_6thread17LinearCombinationIfLi1EffLNS1J_9ScaleType4KindE0ELNS_15FloatRoundStyleE2EfEENS1_15EpilogueDefaultEEEEEvvEEEEvNT_6ParamsE)
        .other          _ZN7cutlass13device_kernelINS_4gemm6kernel13GemmUniversalIN4cute5tupleIJiiiiEEENS1_10collective13CollectiveMmaINS1_34MainloopSm90TmaGmmaWarpSpecializedILi4ENS5_IJNS4_1CILi1EEESB_SB_EEENS1_35KernelTmaWarpSpecializedCooperativeEEENS5_IJNSA_ILi128EEENSA_ILi64EEESF_EEEfNS5_IJlSB_lEEEfSI_NS4_8TiledMMAINS4_8MMA_AtomIJNS4_4SM904GMMA29MMA_64x64x8_F32TF32TF32_SS_TNILNSM_7ScaleInE1ELSO_1EEEEEENS4_6LayoutINS5_IJNSA_ILi2EEESB_SB_EEENS5_IJSB_NSA_ILi0EEESU_EEEEENS5_IJNS4_10UnderscoreESX_SX_EEEEENS4_13SM90_TMA_LOADENS4_14ComposedLayoutINS4_7SwizzleILi3ELi4ELi3EEENS4_18smem_ptr_flag_bitsILi32EEENSR_INS5_IJNSA_ILi8EEENSA_ILi32EEEEEENS5_IJS17_SB_EEEEEEEvNS4_8identityES10_S1B_vS1C_EENS_8epilogue10collective6detail29Sm90TmaWarpSpecializedAdapterINS1F_15DefaultEpilogueIfSI_SI_NS1E_6thread17LinearCombinationIfLi1EffLNS1J_9ScaleType4KindE0ELNS_15FloatRoundStyleE2EfEENS1_15EpilogueDefaultEEEEEvvEEEEvNT_6ParamsE,@"STO_CUDA_ENTRY STV_DEFAULT"
_ZN7cutlass13device_kernelINS_4gemm6kernel13GemmUniversalIN4cute5tupleIJiiiiEEENS1_10collective13CollectiveMmaINS1_34MainloopSm90TmaGmmaWarpSpecializedILi4ENS5_IJNS4_1CILi1EEESB_SB_EEENS1_35KernelTmaWarpSpecializedCooperativeEEENS5_IJNSA_ILi128EEENSA_ILi64EEESF_EEEfNS5_IJlSB_lEEEfSI_NS4_8TiledMMAINS4_8MMA_AtomIJNS4_4SM904GMMA29MMA_64x64x8_F32TF32TF32_SS_TNILNSM_7ScaleInE1ELSO_1EEEEEENS4_6LayoutINS5_IJNSA_ILi2EEESB_SB_EEENS5_IJSB_NSA_ILi0EEESU_EEEEENS5_IJNS4_10UnderscoreESX_SX_EEEEENS4_13SM90_TMA_LOADENS4_14ComposedLayoutINS4_7SwizzleILi3ELi4ELi3EEENS4_18smem_ptr_flag_bitsILi32EEENSR_INS5_IJNSA_ILi8EEENSA_ILi32EEEEEENS5_IJS17_SB_EEEEEEEvNS4_8identityES10_S1B_vS1C_EENS_8epilogue10collective6detail29Sm90TmaWarpSpecializedAdapterINS1F_15DefaultEpilogueIfSI_SI_NS1E_6thread17LinearCombinationIfLi1EffLNS1J_9ScaleType4KindE0ELNS_15FloatRoundStyleE2EfEENS1_15EpilogueDefaultEEEEEvvEEEEvNT_6ParamsE:
[----:B------:R-:W0:Y:S01]  /*0000*/  LDC R1, c[0x0][0x28] ;  /* 0x00000a00ff017b82 */ /* 0x000e220000000800 */
[----:B------:R-:W1:Y:S01]  /*0010*/  S2R R4, SR_TID.X ;  /* 0x0000000000047919 */ /* 0x000e620000002100 */
[----:B------:R-:W-:Y:S01]  /*0020*/  ELECT P0, URZ, PT ;  /* 0x00000000003f782f */ /* 0x000fe20003800000 */
[----:B------:R-:W-:Y:S01]  /*0030*/  BSSY B0, `(.L_x_0) ;  /* 0x000000f000007945 */ /* 0x000fe20003800000 */
[--C-:B-1----:R-:W-:Y:S02]  /*0040*/  SHF.R.U32.HI R0, RZ, 0x5, R4.reuse ;  /* 0x00000005ff007819 */ /* 0x102fe40000011604 */
[----:B------:R-:W-:-:S03]  /*0050*/  SHF.R.U32.HI R14, RZ, 0x7, R4 ;  /* 0x00000007ff0e7819 */ /* 0x000fc60000011604 */
[----:B------:R-:W1:Y:S04]  /*0060*/  SHFL.IDX PT, R5, R0, RZ, 0x1f ;  /* 0x00001fff00057589 */ /* 0x000e6800000e0000 */
[----:B------:R2:W3:Y:S01]  /*0070*/  SHFL.IDX PT, R10, R14, RZ, 0x1f ;  /* 0x00001fff0e0a7589 */ /* 0x0004e200000e0000 */
[----:B-1----:R-:W-:-:S13]  /*0080*/  ISETP.NE.OR P0, PT, R5, RZ, !P0 ;  /* 0x000000ff0500720c */ /* 0x002fda0004705670 */
[----:B0-23--:R-:W-:Y:S05]  /*0090*/  @P0 BRA `(.L_x_1) ;  /* 0x0000000000200947 */ /* 0x00dfea0003800000 */
[----:B------:R-:W-:Y:S02]  /*00a0*/  ULDC.64 UR4, c[0x0][0x198] ;  /* 0x0000660000047ab9 */ /* 0x000fe40000000a00 */
[----:B------:R-:W-:Y:S02]  /*00b0*/  UIADD3 UR6, UP0, UR4, 0xf0, URZ ;  /* 0x000000f004067890 */ /* 0x000fe4000ff1e03f */
[----:B------:R-:W-:Y:S02]  /*00c0*/  UIADD3 UR4, UP1, UR4, 0x1f0, URZ ;  /* 0x000001f004047890 */ /* 0x000fe4000ff3e03f */
[----:B------:R-:W-:Y:S02]  /*00d0*/  UIADD3.X UR7, URZ, UR5, URZ, UP0, !UPT ;  /* 0x000000053f077290 */ /* 0x000fe400087fe43f */
[----:B------:R-:W-:-:S07]  /*00e0*/  UIADD3.X UR5, URZ, UR5, URZ, UP1, !UPT ;  /* 0x000000053f057290 */ /* 0x000fce0008ffe43f */
[----:B------:R0:W-:Y:S02]  /*00f0*/  UTMACCTL.PF [UR6] ;  /* 0x00000000060079b9 */ /* 0x0001e40008040000 */
[----:B------:R0:W-:Y:S02]  /*0100*/  UTMACCTL.PF [UR4] ;  /* 0x00000000040079b9 */ /* 0x0001e40008040000 */
[----:B0-----:R-:W-:Y:S01]  /*0110*/  NOP ;  /* 0x0000000000007918 */ /* 0x001fe20000000000 */
.L_x_1:
[----:B------:R-:W-:Y:S05]  /*0120*/  BSYNC B0 ;  /* 0x0000000000007941 */ /* 0x000fea0003800000 */
.L_x_0:
[----:B------:R-:W0:Y:S02]  /*0130*/  SHFL.IDX PT, R2, R0, RZ, 0x1f ;  /* 0x00001fff00027589 */ /* 0x000e2400000e0000 */
[----:B0-----:R-:W-:-:S13]  /*0140*/  ISETP.NE.AND P0, PT, R2, RZ, PT ;  /* 0x000000ff0200720c */ /* 0x001fda0003f05270 */
[----:B------:R-:W-:Y:S05]  /*0150*/  @P0 BRA `(.L_x_2) ;  /* 0x0000000000580947 */ /* 0x000fea0003800000 */
[----:B------:R-:W0:Y:S01]  /*0160*/  S2UR UR8, SR_CgaCtaId ;  /* 0x00000000000879c3 */ /* 0x000e220000008800 */
[----:B------:R-:W-:Y:S01]  /*0170*/  UMOV UR4, 0x400 ;  /* 0x0000040000047882 */ /* 0x000fe20000000000 */
[----:B------:R-:W-:Y:S01]  /*0180*/  UMOV UR5, 0x1 ;  /* 0x0000000100057882 */ /* 0x000fe20000000000 */
[----:B------:R-:W-:Y:S01]  /*0190*/  UMOV UR6, 0x100 ;  /* 0x0000010000067882 */ /* 0x000fe20000000000 */
[----:B------:R-:W-:Y:S01]  /*01a0*/  ELECT P0, URZ, PT ;  /* 0x00000000003f782f */ /* 0x000fe20003800000 */
[----:B------:R-:W-:-:S04]  /*01b0*/  UIADD3 UR6, -UR6, 0x100000, URZ ;  /* 0x0010000006067890 */ /* 0x000fc8000fffe13f */
[----:B------:R-:W-:Y:S02]  /*01c0*/  USHF.L.U32 UR7, UR6, 0xb, URZ ;  /* 0x0000000b06077899 */ /* 0x000fe4000800063f */
[----:B------:R-:W-:Y:S02]  /*01d0*/  USHF.L.U32 UR6, UR6, 0x1, URZ ;  /* 0x0000000106067899 */ /* 0x000fe4000800063f */
[----:B0-----:R-:W-:Y:S02]  /*01e0*/  ULEA UR8, UR8, UR4, 0x18 ;  /* 0x0000000408087291 */ /* 0x001fe4000f8ec03f */
[----:B------:R-:W-:-:S04]  /*01f0*/  UIADD3 UR4, -UR5, 0x100000, URZ ;  /* 0x0010000005047890 */ /* 0x000fc8000fffe13f */
[----:B------:R-:W-:Y:S02]  /*0200*/  USHF.L.U32 UR5, UR4, 0xb, URZ ;  /* 0x0000000b04057899 */ /* 0x000fe4000800063f */
[----:B------:R-:W-:Y:S01]  /*0210*/  USHF.L.U32 UR4, UR4, 0x1, URZ ;  /* 0x0000000104047899 */ /* 0x000fe2000800063f */
[----:B------:R-:W0:Y:S11]  /*0220*/  FENCE.VIEW.ASYNC.S ;  /* 0x00000000000073c6 */ /* 0x000e360000000000 */
[----:B0-----:R0:W1:Y:S01]  /*0230*/  SYNCS.EXCH.64 URZ, [UR8], UR4 ;  /* 0x00000004083f75b2 */ /* 0x0010620008000100 */
[----:B------:R0:W2:Y:S01]  /*0240*/  SYNCS.EXCH.64 URZ, [UR8+0x20], UR6 ;  /* 0x00002006083f75b2 */ /* 0x0000a20008000100 */
[----:B------:R0:W3:Y:S01]  /*0250*/  SYNCS.EXCH.64 URZ, [UR8+0x8], UR4 ;  /* 0x00000804083f75b2 */ /* 0x0000e20008000100 */
[----:B------:R0:W4:Y:S01]  /*0260*/  SYNCS.EXCH.64 URZ, [UR8+0x28], UR6 ;  /* 0x00002806083f75b2 */ /* 0x0001220008000100 */
[----:B------:R0:W0:Y:S01]  /*0270*/  SYNCS.EXCH.64 URZ, [UR8+0x10], UR4 ;  /* 0x00001004083f75b2 */ /* 0x0000220008000100 */
[----:B------:R0:W0:Y:S01]  /*0280*/  SYNCS.EXCH.64 URZ, [UR8+0x30], UR6 ;  /* 0x00003006083f75b2 */ /* 0x0000220008000100 */
[----:B------:R0:W0:Y:S01]  /*0290*/  SYNCS.EXCH.64 URZ, [UR8+0x18], UR4 ;  /* 0x00001804083f75b2 */ /* 0x0000220008000100 */
[----:B------:R0:W0:Y:S01]  /*02a0*/  SYNCS.EXCH.64 URZ, [UR8+0x38], UR6 ;  /* 0x00003806083f75b2 */ /* 0x0000220008000100 */
[----:B------:R-:W-:Y:S01]  /*02b0*/  NOP ;  /* 0x0000000000007918 */ /* 0x000fe20000000000 */
.L_x_2:
[----:B------:R-:W5:Y:S01]  /*02c0*/  SHFL.IDX PT, R0, R0, RZ, 0x1f ;  /* 0x00001fff00007589 */ /* 0x000f6200000e0000 */
[----:B------:R-:W-:Y:S01]  /*02d0*/  ELECT P0, URZ, PT ;  /* 0x00000000003f782f */ /* 0x000fe20003800000 */
[----:B------:R-:W1:Y:S01]  /*02e0*/  LDC R2, c[0x0][0x65c] ;  /* 0x00019700ff027b82 */ /* 0x000e620000000800 */
[----:B0-----:R-:W-:Y:S01]  /*02f0*/  UMOV UR4, 0x20 ;  /* 0x0000002000047882 */ /* 0x001fe20000000000 */
[----:B------:R-:W0:Y:S01]  /*0300*/  S2R R3, SR_CTAID.Y ;  /* 0x0000000000037919 */ /* 0x000e220000002600 */
[----:B------:R-:W-:Y:S01]  /*0310*/  NOP ;  /* 0x0000000000007918 */ /* 0x000fe20000000000 */
[----:B------:R-:W-:Y:S01]  /*0320*/  ISETP.NE.AND P2, PT, R10, RZ, PT ;  /* 0x000000ff0a00720c */ /* 0x000fe20003f45270 */
[----:B------:R-:W-:Y:S01]  /*0330*/  NOP ;  /* 0x0000000000007918 */ /* 0x000fe20000000000 */
[----:B------:R-:W2:Y:S01]  /*0340*/  S2R R6, SR_CTAID.X ;  /* 0x0000000000067919 */ /* 0x000ea20000002500 */
[----:B------:R-:W-:Y:S01]  /*0350*/  IMAD.MOV.U32 R7, RZ, RZ, RZ ;  /* 0x000000ffff077224 */ /* 0x000fe200078e00ff */
[----:B-----5:R-:W-:-:S02]  /*0360*/  ISETP.NE.OR P0, PT, R0, RZ, !P0 ;  /* 0x000000ff0000720c */ /* 0x020fc40004705670 */
[----:B-1----:R-:W-:-:S04]  /*0370*/  ISETP.NE.AND P3, PT, R2, 0x1, PT ;  /* 0x000000010200780c */ /* 0x002fc80003f65270 */
[----:B------:R-:W-:Y:S02]  /*0380*/  P2R R0, PR, RZ, 0x8 ;  /* 0x00000008ff007803 */ /* 0x000fe40000000000 */
[----:B------:R-:W-:-:S04]  /*0390*/  SHF.R.S32.HI R0, RZ, 0x1f, R5 ;  /* 0x0000001fff007819 */ /* 0x000fc80000011405 */
[----:B------:R-:W-:Y:S01]  /*03a0*/  LEA.HI R0, R0, R5, RZ, 0x2 ;  /* 0x0000000500007211 */ /* 0x000fe200078f10ff */
[----:B------:R-:W-:Y:S01]  /*03b0*/  VOTEU.ALL UP0, P0 ;  /* 0x00000000003f7886 */ /* 0x000fe20000000000 */
[----:B------:R-:W-:Y:S01]  /*03c0*/  VOTEU.ALL UP1, P0 ;  /* 0x00000000003f7886 */ /* 0x000fe20000020000 */
[----:B------:R-:W2:Y:S01]  /*03d0*/  @P3 LDC R17, c[0x0][0x10] ;  /* 0x00000400ff113b82 */ /* 0x000ea20000000800 */
[----:B------:R-:W-:Y:S01]  /*03e0*/  LOP3.LUT R0, R0, 0xfffffffc, RZ, 0xc0, !PT ;  /* 0xfffffffc00007812 */ /* 0x000fe200078ec0ff */
[----:B0-----:R-:W-:Y:S01]  /*03f0*/  @P3 IMAD.MOV.U32 R8, RZ, RZ, R3 ;  /* 0x000000ffff083224 */ /* 0x001fe200078e0003 */
[----:B------:R-:W-:Y:S01]  /*0400*/  @!UP0 UMOV UR6, 0x400 ;  /* 0x0000040000068882 */ /* 0x000fe20000000000 */
[----:B------:R-:W-:-:S04]  /*0410*/  @!UP0 UIADD3 UR4, -UR4, 0x100000, URZ ;  /* 0x0010000004048890 */ /* 0x000fc8000fffe13f */
[----:B------:R-:W-:Y:S02]  /*0420*/  @!UP0 USHF.L.U32 UR5, UR4, 0xb, URZ ;  /* 0x0000000b04058899 */ /* 0x000fe4000800063f */
[----:B------:R-:W-:Y:S01]  /*0430*/  @!UP0 USHF.L.U32 UR4, UR4, 0x1, URZ ;  /* 0x0000000104048899 */ /* 0x000fe2000800063f */
[----:B------:R-:W-:Y:S02]  /*0440*/  @P3 IMAD.MOV.U32 R9, RZ, RZ, RZ ;  /* 0x000000ffff093224 */ /* 0x000fe400078e00ff */
[----:B------:R-:W-:Y:S01]  /*0450*/  IMAD.IADD R0, R5, 0x1, -R0 ;  /* 0x0000000105007824 */ /* 0x000fe200078e0a00 */
[----:B------:R-:W0:Y:S01]  /*0460*/  @!UP0 S2UR UR7, SR_CgaCtaId ;  /* 0x00000000000789c3 */ /* 0x000e220000008800 */
[----:B------:R-:W-:-:S03]  /*0470*/  @P3 IMAD.MOV.U32 R5, RZ, RZ, RZ ;  /* 0x000000ffff053224 */ /* 0x000fc600078e00ff */
[----:B------:R-:W-:-:S04]  /*0480*/  ISETP.NE.AND P1, PT, R0, 0x3, PT ;  /* 0x000000030000780c */ /* 0x000fc80003f25270 */
[----:B------:R-:W1:Y:S01]  /*0490*/  @!P3 LDC R11, c[0x0][0xc] ;  /* 0x00000300ff0bbb82 */ /* 0x000e620000000800 */
[----:B--2---:R-:W-:-:S04]  /*04a0*/  @P3 IMAD.WIDE.U32 R16, R6, R17, R8 ;  /* 0x0000001106103225 */ /* 0x004fc800078e0008 */
[----:B------:R-:W-:Y:S01]  /*04b0*/  @P3 IMAD.IADD R17, R17, 0x1, R5 ;  /* 0x0000000111113824 */ /* 0x000fe200078e0205 */
[----:B------:R-:W-:Y:S01]  /*04c0*/  LOP3.LUT R5, R4, 0x7f, RZ, 0xc0, !PT ;  /* 0x0000007f04057812 */ /* 0x000fe200078ec0ff */
[----:B0-----:R-:W-:Y:S01]  /*04d0*/  @!UP0 ULEA UR8, UR7, UR6, 0x18 ;  /* 0x0000000607088291 */ /* 0x001fe2000f8ec03f */
[----:B------:R-:W-:Y:S02]  /*04e0*/  VOTEU.ALL UP0, P0 ;  /* 0x00000000003f7886 */ /* 0x000fe40000000000 */
[----:B------:R-:W-:Y:S01]  /*04f0*/  ULDC UR6, c[0x0][0xc] ;  /* 0x0000030000067ab9 */ /* 0x000fe20000000800 */
[----:B------:R-:W-:Y:S01]  /*0500*/  ISETP.EQ.OR P0, PT, R0, RZ, !P1 ;  /* 0x000000ff0000720c */ /* 0x000fe20004f02670 */
[----:B------:R-:W-:-:S03]  /*0510*/  ULDC UR7, c[0x0][0x10] ;  /* 0x0000040000077ab9 */ /* 0x000fc60000000800 */
[C---:B------:R-:W-:Y:S01]  /*0520*/  ISETP.EQ.AND P0, PT, R10.reuse, RZ, P0 ;  /* 0x000000ff0a00720c */ /* 0x040fe20000702270 */
[----:B------:R-:W-:Y:S02]  /*0530*/  VIADD R10, R10, 0xffffffff ;  /* 0xffffffff0a0a7836 */ /* 0x000fe40000000000 */
[----:B-1----:R-:W-:Y:S01]  /*0540*/  @!P3 IMAD.WIDE.U32 R8, R11, R3, R6 ;  /* 0x000000030b08b225 */ /* 0x002fe200078e0006 */
[----:B------:R-:W0:Y:S02]  /*0550*/  FENCE.VIEW.ASYNC.S ;  /* 0x00000000000073c6 */ /* 0x000e240000000000 */
[----:B0-----:R-:W3:Y:S01]  /*0560*/  @!UP0 SYNCS.EXCH.64 URZ, [UR8+0x50], UR4 ;  /* 0x00005004083f85b2 */ /* 0x001ee20008000100 */
[----:B------:R-:W-:Y:S02]  /*0570*/  SEL R18, RZ, 0x1, !P0 ;  /* 0x00000001ff127807 */ /* 0x000fe40004000000 */
[----:B------:R-:W-:Y:S01]  /*0580*/  ISETP.GE.U32.AND P1, PT, R10, 0x2, PT ;  /* 0x000000020a00780c */ /* 0x000fe20003f26070 */
[----:B------:R-:W-:-:S02]  /*0590*/  @!P3 IMAD.MOV.U32 R16, RZ, RZ, R8 ;  /* 0x000000ffff10b224 */ /* 0x000fc400078e0008 */
[----:B------:R-:W-:Y:S01]  /*05a0*/  @!P3 IMAD.MOV.U32 R17, RZ, RZ, R9 ;  /* 0x000000ffff11b224 */ /* 0x000fe200078e0009 */
[----:B------:R-:W-:Y:S01]  /*05b0*/  SEL R18, R18, 0x2, P1 ;  /* 0x0000000212127807 */ /* 0x000fe20000800000 */
[----:B------:R0:W3:Y:S01]  /*05c0*/  @!UP1 SYNCS.EXCH.64 URZ, [UR8+0x58], UR4 ;  /* 0x00005804083f95b2 */ /* 0x0000e20008000100 */
[----:B------:R-:W-:Y:S01]  /*05d0*/  NOP ;  /* 0x0000000000007918 */ /* 0x000fe20000000000 */
[----:B0-----:R-:W-:-:S03]  /*05e0*/  UIMAD.WIDE.U32 UR4, UR6, UR7, URZ ;  /* 0x00000007060472a5 */ /* 0x001fc6000f8e003f */
[----:B------:R-:W-:Y:S02]  /*05f0*/  ULDC UR6, c[0x0][0x14] ;  /* 0x0000050000067ab9 */ /* 0x000fe40000000800 */
[----:B------:R-:W-:Y:S02]  /*0600*/  UIMAD.WIDE.U32 UR38, UR4, UR6, URZ ;  /* 0x00000006042672a5 */ /* 0x000fe4000f8e003f */
[----:B------:R-:W-:-:S04]  /*0610*/  UIMAD UR37, UR5, UR6, URZ ;  /* 0x00000006052572a4 */ /* 0x000fc8000f8e023f */
[----:B------:R-:W-:Y:S01]  /*0620*/  UIADD3 UR37, UR39, UR37, URZ ;  /* 0x0000002527257290 */ /* 0x000fe2000fffe03f */
[----:B---34-:R-:W-:Y:S06]  /*0630*/  BAR.SYNC.DEFER_BLOCKING 0x0 ;  /* 0x0000000000007b1d */ /* 0x018fec0000010000 */
[----:B------:R-:W-:Y:S05]  /*0640*/  @!P2 BRA `(.L_x_3) ;  /* 0x00000044001ca947 */ /* 0x000fea0003800000 */
[----:B------:R-:W-:-:S13]  /*0650*/  ISETP.GT.U32.AND P0, PT, R10, 0x1, PT ;  /* 0x000000010a00780c */ /* 0x000fda0003f04070 */
[----:B------:R-:W-:Y:S05]  /*0660*/  @P0 EXIT ;  /* 0x000000000000094d */ /* 0x000fea0003800000 */
[----:B------:R-:W-:Y:S01]  /*0670*/  ULDC.64 UR4, c[0x0][0x650] ;  /* 0x0001940000047ab9 */ /* 0x000fe20000000a00 */
[----:B------:R-:W-:Y:S01]  /*0680*/  PRMT R0, RZ, 0x7610, R0 ;  /* 0x00007610ff007816 */ /* 0x000fe20000000000 */
[----:B------:R-:W-:Y:S01]  /*0690*/  IMAD.MOV.U32 R69, RZ, RZ, -0x1 ;  /* 0xffffffffff457424 */ /* 0x000fe200078e00ff */
[----:B------:R-:W-:Y:S01]  /*06a0*/  ISETP.GE.U32.AND P0, PT, R16, UR4, PT ;  /* 0x0000000410007c0c */ /* 0x000fe2000bf06070 */
[----:B------:R-:W-:Y:S02]  /*06b0*/  IMAD.MOV.U32 R68, RZ, RZ, -0x1 ;  /* 0xffffffffff447424 */ /* 0x000fe400078e00ff */
[----:B------:R-:W-:Y:S01]  /*06c0*/  IMAD.MOV.U32 R67, RZ, RZ, -0x1 ;  /* 0xffffffffff437424 */ /* 0x000fe200078e00ff */
[----:B------:R-:W-:-:S13]  /*06d0*/  ISETP.GE.U32.AND.EX P0, PT, R17, UR5, PT, P0 ;  /* 0x0000000511007c0c */ /* 0x000fda000bf06100 */
[----:B------:R-:W-:Y:S05]  /*06e0*/  @P0 BRA `(.L_x_4) ;  /* 0x0000000400540947 */ /* 0x000fea0003800000 */
[----:B------:R-:W0:Y:S01]  /*06f0*/  LDC.64 R20, c[0x0][0x628] ;  /* 0x00018a00ff147b82 */ /* 0x000e220000000a00 */
[----:B------:R-:W-:Y:S02]  /*0700*/  IMAD.MOV.U32 R8, RZ, RZ, R16 ;  /* 0x000000ffff087224 */ /* 0x000fe400078e0010 */
[----:B------:R-:W-:-:S05]  /*0710*/  IMAD.MOV.U32 R9, RZ, RZ, R17 ;  /* 0x000000ffff097224 */ /* 0x000fca00078e0011 */
[----:B------:R-:W1:Y:S08]  /*0720*/  LDC R0, c[0x0][0x630] ;  /* 0x00018c00ff007b82 */ /* 0x000e700000000800 */
[----:B------:R-:W2:Y:S01]  /*0730*/  LDC.64 R22, c[0x0][0x620] ;  /* 0x00018800ff167b82 */ /* 0x000ea20000000a00 */
[----:B0-----:R-:W-:-:S04]  /*0740*/  ISETP.NE.U32.AND P0, PT, R20, RZ, PT ;  /* 0x000000ff1400720c */ /* 0x001fc80003f05070 */
[----:B------:R-:W-:-:S13]  /*0750*/  ISETP.NE.AND.EX P0, PT, R21, RZ, PT, P0 ;  /* 0x000000ff1500720c */ /* 0x000fda0003f05300 */
[----:B-12---:R-:W-:Y:S05]  /*0760*/  @!P0 BRA `(.L_x_5) ;  /* 0x0000000000288947 */ /* 0x006fea0003800000 */
[----:B------:R-:W0:Y:S02]  /*0770*/  LDC R13, c[0x0][0x634] ;  /* 0x00018d00ff0d7b82 */ /* 0x000e240000000800 */
[----:B0-----:R-:W-:-:S05]  /*0780*/  IADD3 R13, P0, R16, R13, RZ ;  /* 0x0000000d100d7210 */ /* 0x001fca0007f1e0ff */
[----:B------:R-:W-:-:S04]  /*0790*/  IMAD.X R15, RZ, RZ, R17, P0 ;  /* 0x000000ffff0f7224 */ /* 0x000fc800000e0611 */
[----:B------:R-:W-:-:S04]  /*07a0*/  IMAD.WIDE.U32 R8, R15, R20, RZ ;  /* 0x000000140f087225 */ /* 0x000fc800078e00ff */
[----:B------:R-:W-:-:S04]  /*07b0*/  IMAD.WIDE.U32 R10, P0, R13, R21, R8 ;  /* 0x000000150d0a7225 */ /* 0x000fc80007800008 */
[----:B------:R-:W-:-:S04]  /*07c0*/  IMAD.WIDE.U32 R8, R13, R20, RZ ;  /* 0x000000140d087225 */ /* 0x000fc800078e00ff */
[----:B------:R-:W-:Y:S01]  /*07d0*/  IMAD.X R13, RZ, RZ, RZ, P0 ;  /* 0x000000ffff0d7224 */ /* 0x000fe200000e06ff */
[----:B------:R-:W-:Y:S01]  /*07e0*/  IADD3 RZ, P0, R9, R10, RZ ;  /* 0x0000000a09ff7210 */ /* 0x000fe20007f1e0ff */
[----:B------:R-:W-:-:S04]  /*07f0*/  IMAD.MOV.U32 R12, RZ, RZ, R11 ;  /* 0x000000ffff0c7224 */ /* 0x000fc800078e000b */
[----:B------:R-:W-:-:S08]  /*0800*/  IMAD.WIDE.U32.X R8, R15, R21, R12, P0 ;  /* 0x000000150f087225 */ /* 0x000fd000000e040c */
.L_x_5:
[-CC-:B------:R-:W-:Y:S01]  /*0810*/  SHF.R.U64 R67, R8, R0.reuse, R9.reuse ;  /* 0x0000000008437219 */ /* 0x180fe20000001209 */
[----:B------:R-:W0:Y:S01]  /*0820*/  LDC R12, c[0x0][0x618] ;  /* 0x00018600ff0c7b82 */ /* 0x000e220000000800 */
[----:B------:R-:W-:Y:S01]  /*0830*/  SHF.R.U32.HI R7, RZ, R0, R9 ;  /* 0x00000000ff077219 */ /* 0x000fe20000011609 */
[----:B------:R-:W-:Y:S01]  /*0840*/  ULDC UR4, c[0x0][0x150] ;  /* 0x0000540000047ab9 */ /* 0x000fe20000000800 */
[----:B------:R-:W-:Y:S02]  /*0850*/  IADD3 R11, P0, RZ, -R67, RZ ;  /* 0x80000043ff0b7210 */ /* 0x000fe40007f1e0ff */
[----:B------:R-:W-:-:S03]  /*0860*/  I2FP.F32.U32 R0, R6 ;  /* 0x0000000600007245 */ /* 0x000fc60000201000 */
[----:B------:R-:W1:Y:S01]  /*0870*/  LDC.64 R30, c[0x0][0x640] ;  /* 0x00019000ff1e7b82 */ /* 0x000e620000000a00 */
[----:B------:R-:W-:Y:S02]  /*0880*/  IMAD.X R13, RZ, RZ, ~R7, P0 ;  /* 0x000000ffff0d7224 */ /* 0x000fe400000e0e07 */
[----:B------:R-:W-:Y:S01]  /*0890*/  FMUL R0, R0, UR4 ;  /* 0x0000000400007c20 */ /* 0x000fe20008400000 */
[----:B------:R-:W-:Y:S01]  /*08a0*/  IMAD.WIDE.U32 R8, R11, R22, R16 ;  /* 0x000000160b087225 */ /* 0x000fe200078e0010 */
[----:B------:R-:W-:-:S03]  /*08b0*/  ULDC UR4, c[0x0][0x154] ;  /* 0x0000550000047ab9 */ /* 0x000fc60000000800 */
[----:B------:R-:W-:Y:S01]  /*08c0*/  IMAD R10, R13, R22, RZ ;  /* 0x000000160d0a7224 */ /* 0x000fe200078e02ff */
[----:B------:R-:W2:Y:S01]  /*08d0*/  LDC R7, c[0x0][0x144] ;  /* 0x00005100ff077b82 */ /* 0x000ea20000000800 */
[----:B------:R-:W3:Y:S02]  /*08e0*/  F2I.U32.TRUNC.NTZ R0, R0 ;  /* 0x0000000000007305 */ /* 0x000ee4000020f000 */
[----:B------:R-:W-:-:S04]  /*08f0*/  IMAD R11, R11, R23, R10 ;  /* 0x000000170b0b7224 */ /* 0x000fc800078e020a */
[----:B------:R-:W-:Y:S01]  /*0900*/  IMAD.IADD R9, R9, 0x1, R11 ;  /* 0x0000000109097824 */ /* 0x000fe200078e020b */
[----:B------:R-:W4:Y:S01]  /*0910*/  LDC R24, c[0x0][0x608] ;  /* 0x00018200ff187b82 */ /* 0x000f220000000800 */
[----:B------:R-:W-:-:S03]  /*0920*/  IMAD.MOV.U32 R11, RZ, RZ, -0x1 ;  /* 0xffffffffff0b7424 */ /* 0x000fc600078e00ff */
[-CC-:B0-----:R-:W-:Y:S02]  /*0930*/  SHF.R.U64 R22, R8, R12.reuse, R9.reuse ;  /* 0x0000000c08167219 */ /* 0x181fe40000001209 */
[----:B------:R-:W-:Y:S02]  /*0940*/  I2FP.F32.U32 R8, R3 ;  /* 0x0000000300087245 */ /* 0x000fe40000201000 */
[----:B------:R-:W0:Y:S01]  /*0950*/  LDC R28, c[0x0][0x658] ;  /* 0x00019600ff1c7b82 */ /* 0x000e220000000800 */
[----:B-1----:R-:W-:Y:S01]  /*0960*/  ISETP.NE.U32.AND P0, PT, R30, RZ, PT ;  /* 0x000000ff1e00720c */ /* 0x002fe20003f05070 */
[----:B---3--:R-:W-:Y:S02]  /*0970*/  IMAD.MOV R10, RZ, RZ, -R0 ;  /* 0x000000ffff0a7224 */ /* 0x008fe400078e0a00 */
[----:B------:R-:W-:Y:S01]  /*0980*/  FMUL R8, R8, UR4 ;  /* 0x0000000408087c20 */ /* 0x000fe20008400000 */
[----:B------:R-:W-:Y:S02]  /*0990*/  SHF.R.U32.HI R9, RZ, R12, R9 ;  /* 0x0000000cff097219 */ /* 0x000fe40000011609 */
[----:B------:R-:W-:Y:S01]  /*09a0*/  ISETP.NE.AND.EX P0, PT, R31, RZ, PT, P0 ;  /* 0x000000ff1f00720c */ /* 0x000fe20003f05300 */
[----:B------:R1:W3:Y:S01]  /*09b0*/  F2I.U32.TRUNC.NTZ R15, R8 ;  /* 0x00000008000f7305 */ /* 0x0002e2000020f000 */
[----:B------:R-:W1:Y:S01]  /*09c0*/  LDC R20, c[0x0][0x148] ;  /* 0x00005200ff147b82 */ /* 0x000e620000000800 */
[----:B--2---:R-:W-:-:S07]  /*09d0*/  IMAD R0, R7, R10, R6 ;  /* 0x0000000a07007224 */ /* 0x004fce00078e0206 */
[----:B------:R-:W2:Y:S01]  /*09e0*/  LDC R26, c[0x0][0x600] ;  /* 0x00018000ff1a7b82 */ /* 0x000ea20000000800 */
[-CC-:B----4-:R-:W-:Y:S02]  /*09f0*/  SHF.R.U64 R32, R22, R24.reuse, R9.reuse ;  /* 0x0000001816207219 */ /* 0x190fe40000001209 */
[----:B------:R-:W-:Y:S01]  /*0a00*/  SHF.R.U32.HI R7, RZ, R24, R9 ;  /* 0x00000018ff077219 */ /* 0x000fe20000011609 */
[----:B------:R-:W-:-:S04]  /*0a10*/  IMAD.MOV.U32 R9, RZ, RZ, 0x1 ;  /* 0x00000001ff097424 */ /* 0x000fc800078e00ff */
[----:B------:R-:W4:Y:S01]  /*0a20*/  LDC R21, c[0x0][0x648] ;  /* 0x00019200ff157b82 */ /* 0x000f220000000800 */
[-C--:B0-----:R-:W-:Y:S02]  /*0a30*/  SHF.L.U32 R6, R11, R28.reuse, RZ ;  /* 0x0000001c0b067219 */ /* 0x081fe400000006ff */
[--C-:B------:R-:W-:Y:S02]  /*0a40*/  SHF.R.U64 R24, R32, R28, R7.reuse ;  /* 0x0000001c20187219 */ /* 0x100fe40000001207 */
[----:B------:R-:W-:Y:S02]  /*0a50*/  LOP3.LUT R13, RZ, R6, RZ, 0x33, !PT ;  /* 0x00000006ff0d7212 */ /* 0x000fe400078e33ff */
[-C--:B------:R-:W-:Y:S01]  /*0a60*/  SHF.R.U32.HI R7, RZ, R28.reuse, R7 ;  /* 0x0000001cff077219 */ /* 0x080fe20000011607 */
[----:B------:R-:W0:Y:S01]  /*0a70*/  LDC R23, c[0x0][0x638] ;  /* 0x00018e00ff177b82 */ /* 0x000e220000000800 */
[----:B------:R-:W-:Y:S01]  /*0a80*/  SHF.L.U32 R12, R9, R28, RZ ;  /* 0x0000001c090c7219 */ /* 0x000fe200000006ff */
[----:B------:R-:W-:-:S06]  /*0a90*/  IMAD.MOV.U32 R6, RZ, RZ, R24 ;  /* 0x000000ffff067224 */ /* 0x000fcc00078e0018 */
[----:B------:R-:W0:Y:S01]  /*0aa0*/  LDC R69, c[0x0][0x610] ;  /* 0x00018400ff457b82 */ /* 0x000e220000000800 */
[----:B-1-3--:R-:W-:Y:S05]  /*0ab0*/  @!P0 BRA `(.L_x_6) ;  /* 0x0000000000288947 */ /* 0x00afea0003800000 */
[----:B------:R-:W1:Y:S02]  /*0ac0*/  LDC R11, c[0x0][0x64c] ;  /* 0x00019300ff0b7b82 */ /* 0x000e640000000800 */
[----:B-1----:R-:W-:-:S05]  /*0ad0*/  IADD3 R11, P0, R24, R11, RZ ;  /* 0x0000000b180b7210 */ /* 0x002fca0007f1e0ff */
        /* <DEDUP_REMOVED lines=8> */
.L_x_6:
[----:B----4-:R-:W-:Y:S01]  /*0b60*/  SHF.R.U64 R6, R6, R21, R7 ;  /* 0x0000001506067219 */ /* 0x010fe20000001207 */
[----:B--2---:R-:W-:Y:S01]  /*0b70*/  VIADD R7, R26, 0xffffffff ;  /* 0xffffffff1a077836 */ /* 0x004fe20000000000 */
[----:B------:R-:W-:Y:S01]  /*0b80*/  LOP3.LUT R13, R32, R13, RZ, 0xc0, !PT ;  /* 0x0000000d200d7212 */ /* 0x000fe200078ec0ff */
[----:B------:R-:W-:Y:S02]  /*0b90*/  IMAD.MOV R15, RZ, RZ, -R15 ;  /* 0x000000ffff0f7224 */ /* 0x000fe400078e0a0f */
[----:B------:R-:W-:Y:S02]  /*0ba0*/  IMAD.MOV R8, RZ, RZ, -R6 ;  /* 0x000000ffff087224 */ /* 0x000fe400078e0a06 */
[----:B------:R-:W-:Y:S01]  /*0bb0*/  IMAD R13, R12, R6, R13 ;  /* 0x000000060c0d7224 */ /* 0x000fe200078e020d */
[----:B------:R-:W-:Y:S01]  /*0bc0*/  LOP3.LUT R6, R22, R7, RZ, 0xc0, !PT ;  /* 0x0000000716067212 */ /* 0x000fe200078ec0ff */
[----:B------:R-:W-:Y:S02]  /*0bd0*/  @P3 IMAD R0, R20, R15, R3 ;  /* 0x0000000f14003224 */ /* 0x000fe400078e0203 */
[----:B0-----:R-:W-:-:S02]  /*0be0*/  IMAD R3, R8, R23, R24 ;  /* 0x0000001708037224 */ /* 0x001fc400078e0218 */
[----:B------:R-:W-:Y:S02]  /*0bf0*/  IMAD R69, R13, R69, R0 ;  /* 0x000000450d457224 */ /* 0x000fe400078e0200 */
[----:B------:R-:W-:Y:S02]  /*0c00*/  IMAD R6, R3, R26, R6 ;  /* 0x0000001a03067224 */ /* 0x000fe400078e0206 */
[----:B------:R-:W-:-:S03]  /*0c10*/  IMAD.MOV.U32 R0, RZ, RZ, 0x1 ;  /* 0x00000001ff007424 */ /* 0x000fc600078e00ff */
[----:B------:R-:W-:Y:S02]  /*0c20*/  SEL R68, R6, R69, !P3 ;  /* 0x0000004506447207 */ /* 0x000fe40005800000 */
[----:B------:R-:W-:-:S07]  /*0c30*/  SEL R69, R69, R6, !P3 ;  /* 0x0000000645457207 */ /* 0x000fce0005800000 */
.L_x_4:
[----:B------:R-:W-:-:S08]  /*0c40*/  NOP ;  /* 0x0000000000007918 */ /* 0x000fd00000000000 */
[----:B------:R-:W0:Y:S02]  /*0c50*/  USETMAXREG.TRY_ALLOC.CTAPOOL UP0, 0xe8 ;  /* 0x000000e8000079c8 */ /* 0x000e240008000600 */
[----:B0-----:R-:W-:-:S13]  /*0c60*/  PLOP3.LUT P0, PT, PT, PT, UP0, 0x80, 0x0 ;  /* 0x000000000000781c */ /* 0x001fda0003f0f008 */
[----:B------:R-:W-:Y:S05]  /*0c70*/  @!P0 BRA `(.L_x_4) ;  /* 0xfffffffc00f08947 */ /* 0x000fea000383ffff */
[----:B------:R-:W-:Y:S01]  /*0c80*/  ULDC.64 UR4, c[0x0][0x598] ;  /* 0x0001660000047ab9 */ /* 0x000fe20000000a00 */
[----:B------:R-:W-:Y:S01]  /*0c90*/  ULDC.64 UR40, c[0x0][0x208] ;  /* 0x0000820000287ab9 */ /* 0x000fe20000000a00 */
[----:B------:R-:W-:-:S04]  /*0ca0*/  ISETP.NE.U32.AND P0, PT, RZ, UR4, PT ;  /* 0x00000004ff007c0c */ /* 0x000fc8000bf05070 */
[----:B------:R-:W-:-:S13]  /*0cb0*/  ISETP.NE.AND.EX P0, PT, RZ, UR5, PT, P0 ;  /* 0x00000005ff007c0c */ /* 0x000fda000bf05300 */
[----:B------:R-:W-:Y:S05]  /*0cc0*/  @!P0 BRA `(.L_x_7) ;  /* 0x00000000001c8947 */ /* 0x000fea0003800000 */
[----:B------:R-:W0:Y:S02]  /*0cd0*/  LDC.64 R6, c[0x0][0x598] ;  /* 0x00016600ff067b82 */ /* 0x000e240000000a00 */
[----:B0-----:R-:W2:Y:S02]  /*0ce0*/  LDG.E.64 R6, desc[UR40][R6.64] ;  /* 0x0000002806067981 */ /* 0x001ea4000c1e1b00 */
[----:B--2---:R-:W-:-:S04]  /*0cf0*/  ISETP.NE.U32.AND P0, PT, R6, RZ, PT ;  /* 0x000000ff0600720c */ /* 0x004fc80003f05070 */
[----:B------:R-:W-:-:S13]  /*0d00*/  ISETP.NE.AND.EX P0, PT, R7, RZ, PT, P0 ;  /* 0x000000ff0700720c */ /* 0x000fda0003f05300 */
[----:B------:R-:W-:Y:S05]  /*0d10*/  @!P0 BRA `(.L_x_7) ;  /* 0x0000000000088947 */ /* 0x000fea0003800000 */
[----:B------:R0:W5:Y:S01]  /*0d20*/  LD.E R19, desc[UR40][R6.64] ;  /* 0x0000002806137980 */ /* 0x000162000c101900 */
[----:B------:R-:W-:Y:S05]  /*0d30*/  BRA `(.L_x_8) ;  /* 0x0000000000247947 */ /* 0x000fea0003800000 */
.L_x_7:
[----:B------:R-:W-:Y:S02]  /*0d40*/  ULDC.64 UR4, c[0x0][0x588] ;  /* 0x0001620000047ab9 */ /* 0x000fe40000000a00 */
[----:B------:R-:W-:-:S04]  /*0d50*/  ISETP.NE.U32.AND P0, PT, RZ, UR4, PT ;  /* 0x00000004ff007c0c */ /* 0x000fc8000bf05070 */
[----:B------:R-:W-:-:S13]  /*0d60*/  ISETP.NE.AND.EX P0, PT, RZ, UR5, PT, P0 ;  /* 0x00000005ff007c0c */ /* 0x000fda000bf05300 */
[----:B------:R-:W-:Y:S05]  /*0d70*/  @!P0 BRA `(.L_x_9) ;  /* 0x00000000000c8947 */ /* 0x000fea0003800000 */
[----:B------:R-:W0:Y:S02]  /*0d80*/  LDC.64 R6, c[0x0][0x588] ;  /* 0x00016200ff067b82 */ /* 0x000e240000000a00 */
[----:B0-----:R1:W5:Y:S01]  /*0d90*/  LDG.E R19, desc[UR40][R6.64] ;  /* 0x0000002806137981 */ /* 0x001362000c1e1900 */
[----:B------:R-:W-:Y:S05]  /*0da0*/  BRA `(.L_x_8) ;  /* 0x0000000000087947 */ /* 0x000fea0003800000 */
.L_x_9:
[----:B------:R-:W-:Y:S02]  /*0db0*/  ULDC UR4, c[0x0][0x580] ;  /* 0x0001600000047ab9 */ /* 0x000fe40000000800 */
[----:B------:R-:W-:-:S07]  /*0dc0*/  IMAD.U32 R19, RZ, RZ, UR4 ;  /* 0x00000004ff137e24 */ /* 0x000fce000f8e00ff */
.L_x_8:
[----:B------:R-:W-:Y:S02]  /*0dd0*/  ULDC.64 UR4, c[0x0][0x5a0] ;  /* 0x0001680000047ab9 */ /* 0x000fe40000000a00 */
[----:B------:R-:W-:-:S04]  /*0de0*/  ISETP.NE.U32.AND P0, PT, RZ, UR4, PT ;  /* 0x00000004ff007c0c */ /* 0x000fc8000bf05070 */
[----:B------:R-:W-:-:S13]  /*0df0*/  ISETP.NE.AND.EX P0, PT, RZ, UR5, PT, P0 ;  /* 0x00000005ff007c0c */ /* 0x000fda000bf05300 */
[----:B------:R-:W-:Y:S05]  /*0e00*/  @!P0 BRA `(.L_x_10) ;  /* 0x00000000001c8947 */ /* 0x000fea0003800000 */
[----:B01----:R-:W0:Y:S02]  /*0e10*/  LDC.64 R6, c[0x0][0x5a0] ;  /* 0x00016800ff067b82 */ /* 0x003e240000000a00 */
[----:B0-----:R-:W2:Y:S02]  /*0e20*/  LDG.E.64 R6, desc[UR40][R6.64] ;  /* 0x0000002806067981 */ /* 0x001ea4000c1e1b00 */
[----:B--2---:R-:W-:-:S04]  /*0e30*/  ISETP.NE.U32.AND P0, PT, R6, RZ, PT ;  /* 0x000000ff0600720c */ /* 0x004fc80003f05070 */
[----:B------:R-:W-:-:S13]  /*0e40*/  ISETP.NE.AND.EX P0, PT, R7, RZ, PT, P0 ;  /* 0x000000ff0700720c */ /* 0x000fda0003f05300 */
[----:B------:R-:W-:Y:S05]  /*0e50*/  @!P0 BRA `(.L_x_10) ;  /* 0x0000000000088947 */ /* 0x000fea0003800000 */
[----:B------:R0:W5:Y:S01]  /*0e60*/  LD.E R56, desc[UR40][R6.64] ;  /* 0x0000002806387980 */ /* 0x000162000c101900 */
[----:B------:R-:W-:Y:S05]  /*0e70*/  BRA `(.L_x_11) ;  /* 0x0000000000247947 */ /* 0x000fea0003800000 */
.L_x_10:
[----:B------:R-:W-:Y:S02]  /*0e80*/  ULDC.64 UR4, c[0x0][0x590] ;  /* 0x0001640000047ab9 */ /* 0x000fe40000000a00 */
[----:B------:R-:W-:-:S04]  /*0e90*/  ISETP.NE.U32.AND P0, PT, RZ, UR4, PT ;  /* 0x00000004ff007c0c */ /* 0x000fc8000bf05070 */
[----:B------:R-:W-:-:S13]  /*0ea0*/  ISETP.NE.AND.EX P0, PT, RZ, UR5, PT, P0 ;  /* 0x00000005ff007c0c */ /* 0x000fda000bf05300 */
[----:B------:R-:W-:Y:S05]  /*0eb0*/  @!P0 BRA `(.L_x_12) ;  /* 0x00000000000c8947 */ /* 0x000fea0003800000 */
[----:B------:R-:W2:Y:S02]  /*0ec0*/  LDC.64 R56, c[0x0][0x590] ;  /* 0x00016400ff387b82 */ /* 0x000ea40000000a00 */
[----:B--2---:R2:W5:Y:S01]  /*0ed0*/  LDG.E R56, desc[UR40][R56.64] ;  /* 0x0000002838387981 */ /* 0x004562000c1e1900 */
[----:B------:R-:W-:Y:S05]  /*0ee0*/  BRA `(.L_x_11) ;  /* 0x0000000000087947 */ /* 0x000fea0003800000 */
.L_x_12:
[----:B------:R-:W-:Y:S02]  /*0ef0*/  ULDC UR4, c[0x0][0x584] ;  /* 0x0001610000047ab9 */ /* 0x000fe40000000800 */
[----:B------:R-:W-:-:S07]  /*0f00*/  IMAD.U32 R56, RZ, RZ, UR4 ;  /* 0x00000004ff387e24 */ /* 0x000fce000f8e00ff */
.L_x_11:
[----:B------:R-:W-:-:S13]  /*0f10*/  LOP3.LUT P0, RZ, R0, 0xff, RZ, 0xc0, !PT ;  /* 0x000000ff00ff7812 */ /* 0x000fda000780c0ff */
[----:B------:R-:W-:Y:S05]  /*0f20*/  @!P0 EXIT ;  /* 0x000000000000894d */ /* 0x000fea0003800000 */
[----:B------:R-:W3:Y:S01]  /*0f30*/  LDC R59, c[0x0][0x658] ;  /* 0x00019600ff3b7b82 */ /* 0x000ee20000000800 */
[----:B------:R-:W-:Y:S01]  /*0f40*/  ULDC.64 UR6, c[0x0][0x288] ;  /* 0x0000a20000067ab9 */ /* 0x000fe20000000a00 */
[----:B------:R-:W-:Y:S01]  /*0f50*/  LOP3.LUT R14, R14, 0x1, RZ, 0xc0, !PT ;  /* 0x000000010e0e7812 */ /* 0x000fe200078ec0ff */
[----:B------:R-:W-:Y:S01]  /*0f60*/  UIADD3 UR4, UR7, 0x7f, URZ ;  /* 0x0000007f07047890 */ /* 0x000fe2000fffe03f */
[----:B------:R-:W-:Y:S01]  /*0f70*/  SHF.R.U32.HI R0, RZ, 0x2, R4 ;  /* 0x00000002ff007819 */ /* 0x000fe20000011604 */
[----:B------:R-:W-:Y:S01]  /*0f80*/  IMAD.U32 R3, RZ, RZ, UR6 ;  /* 0x00000006ff037e24 */ /* 0x000fe2000f8e00ff */
[----:B------:R-:W-:Y:S01]  /*0f90*/  SHF.R.U32.HI R5, RZ, 0x1, R5 ;  /* 0x00000001ff057819 */ /* 0x000fe20000011605 */
[----:B------:R-:W-:Y:S01]  /*0fa0*/  USHF.R.S32.HI UR5, URZ, 0x1f, UR4 ;  /* 0x0000001f3f057899 */ /* 0x000fe20008011404 */
[----:B01----:R-:W0:Y:S01]  /*0fb0*/  LDC.64 R6, c[0x0][0x5c8] ;  /* 0x00017200ff067b82 */ /* 0x003e220000000a00 */
[----:B------:R-:W-:Y:S01]  /*0fc0*/  LOP3.LUT R60, R4, 0x3, RZ, 0xc0, !PT ;  /* 0x00000003043c7812 */ /* 0x000fe200078ec0ff */
[----:B------:R-:W-:Y:S01]  /*0fd0*/  IMAD.SHL.U32 R9, R14, 0x40, RZ ;  /* 0x000000400e097824 */ /* 0x000fe200078e00ff */
[----:B------:R-:W-:Y:S01]  /*0fe0*/  LOP3.LUT R0, R0, 0x7, RZ, 0xc0, !PT ;  /* 0x0000000700007812 */ /* 0x000fe200078ec0ff */
[----:B------:R-:W-:Y:S01]  /*0ff0*/  ULEA.HI UR5, UR5, UR4, URZ, 0x7 ;  /* 0x0000000405057291 */ /* 0x000fe2000f8f383f */
[----:B------:R-:W-:Y:S01]  /*1000*/  LOP3.LUT R5, R5, 0x30, RZ, 0xc0, !PT ;  /* 0x0000003005057812 */ /* 0x000fe200078ec0ff */
[----:B------:R-:W-:Y:S01]  /*1010*/  IMAD R60, R60, -0x2, R3 ;  /* 0xfffffffe3c3c7824 */ /* 0x000fe200078e0203 */
[--C-:B------:R-:W-:Y:S01]  /*1020*/  LOP3.LUT R22, R9, 0x40, R0.reuse, 0xe2, !PT ;  /* 0x0000004009167812 */ /* 0x100fe200078ee200 */
[----:B------:R-:W1:Y:S01]  /*1030*/  LDC R63, c[0x0][0x600] ;  /* 0x00018000ff3f7b82 */ /* 0x000e620000000800 */
[----:B------:R-:W-:Y:S01]  /*1040*/  IADD3 R3, RZ, -R5, -R0 ;  /* 0x80000005ff037210 */ /* 0x000fe20007ffe800 */
[----:B------:R-:W-:Y:S01]  /*1050*/  IMAD.MOV.U32 R0, RZ, RZ, -0x1 ;  /* 0xffffffffff007424 */ /* 0x000fe200078e00ff */
[----:B------:R-:W-:Y:S01]  /*1060*/  USHF.R.S32.HI UR43, URZ, 0x7, UR5 ;  /* 0x000000073f2b7899 */ /* 0x000fe20008011405 */
[----:B------:R-:W-:Y:S01]  /*1070*/  IMAD.MOV.U32 R8, RZ, RZ, 0x1 ;  /* 0x00000001ff087424 */ /* 0x000fe200078e00ff */
[----:B------:R-:W-:Y:S01]  /*1080*/  LOP3.LUT R62, R4, 0x80, RZ, 0xc0, !PT ;  /* 0x00000080043e7812 */ /* 0x000fe200078ec0ff */
[----:B------:R-:W-:Y:S01]  /*1090*/  IMAD R3, R14, -0x40, R3 ;  /* 0xffffffc00e037824 */ /* 0x000fe200078e0203 */
[----:B------:R-:W-:Y:S01]  /*10a0*/  UISETP.LT.AND UP0, UPT, UR43, 0x1, UPT ;  /* 0x000000012b00788c */ /* 0x000fe2000bf01270 */
[----:B---3--:R-:W-:Y:S01]  /*10b0*/  SHF.L.U32 R0, R0, R59, RZ ;  /* 0x0000003b00007219 */ /* 0x008fe200000006ff */
[----:B------:R-:W-:Y:S01]  /*10c0*/  ULDC UR4, c[0x0][0x284] ;  /* 0x0000a10000047ab9 */ /* 0x000fe20000000800 */
[----:B------:R-:W-:Y:S01]  /*10d0*/  LOP3.LUT R22, R22, R5, RZ, 0xfc, !PT ;  /* 0x0000000516167212 */ /* 0x000fe200078efcff */
[----:B------:R-:W-:Y:S01]  /*10e0*/  USEL UR44, UR43, 0x1, UP0 ;  /* 0x000000012b2c7887 */ /* 0x000fe20008000000 */
[----:B------:R-:W-:Y:S01]  /*10f0*/  SHF.L.U32 R59, R8, R59, RZ ;  /* 0x0000003b083b7219 */ /* 0x000fe200000006ff */
[----:B------:R-:W-:Y:S01]  /*1100*/  IMAD.SHL.U32 R61, R4, 0x2, RZ ;  /* 0x00000002043d7824 */ /* 0x000fe200078e00ff */
[----:B------:R-:W-:Y:S01]  /*1110*/  LOP3.LUT R66, R18, 0x1, RZ, 0xfc, !PT ;  /* 0x0000000112427812 */ /* 0x000fe200078efcff */
[----:B------:R-:W-:Y:S01]  /*1120*/  VIADD R65, R3, UR4 ;  /* 0x0000000403417c36 */ /* 0x000fe20008000000 */
[C---:B0-----:R-:W-:Y:S01]  /*1130*/  SHF.L.U64.HI R58, R6.reuse, 0x3, R7 ;  /* 0x00000003063a7819 */ /* 0x041fe20000010207 */
[----:B--2---:R-:W-:Y:S01]  /*1140*/  IMAD.SHL.U32 R57, R6, 0x8, RZ ;  /* 0x0000000806397824 */ /* 0x004fe200078e00ff */
[----:B------:R-:W-:Y:S01]  /*1150*/  SHF.R.U32.HI R62, RZ, 0x7, R62 ;  /* 0x00000007ff3e7819 */ /* 0x000fe2000001163e */
[----:B------:R-:W-:Y:S01]  /*1160*/  IMAD.MOV.U32 R23, RZ, RZ, RZ ;  /* 0x000000ffff177224 */ /* 0x000fe200078e00ff */
[----:B------:R-:W-:Y:S01]  /*1170*/  LOP3.LUT R64, RZ, R0, RZ, 0x33, !PT ;  /* 0x00000000ff407212 */ /* 0x000fe200078e33ff */
[----:B------:R-:W-:Y:S01]  /*1180*/  UIADD3 UR44, UR43, -UR44, URZ ;  /* 0x8000002c2b2c7290 */ /* 0x000fe2000fffe03f */
[----:B------:R-:W-:Y:S01]  /*1190*/  UMOV UR36, URZ ;  /* 0x0000003f00247c82 */ /* 0x000fe20008000000 */
[----:B-1----:R-:W-:Y:S01]  /*11a0*/  VIADD R63, R63, 0xffffffff ;  /* 0xffffffff3f3f7836 */ /* 0x002fe20000000000 */
[----:B------:R-:W-:-:S09]  /*11b0*/  UMOV UR42, URZ ;  /* 0x0000003f002a7c82 */ /* 0x000fd20008000000 */
.L_x_94:
[----:B0-----:R-:W0:Y:S01]  /*11c0*/  SHFL.IDX PT, R0, R62, RZ, 0x1f ;  /* 0x00001fff3e007589 */ /* 0x001e2200000e0000 */
[----:B-1----:R-:W1:Y:S01]  /*11d0*/  S2UR UR7, SR_CgaCtaId ;  /* 0x00000000000779c3 */ /* 0x002e620000008800 */
[----:B------:R-:W-:Y:S01]  /*11e0*/  UMOV UR6, 0x400 ;  /* 0x0000040000067882 */ /* 0x000fe20000000000 */
[----:B0-----:R-:W-:Y:S01]  /*11f0*/  R2UR UR4, R0 ;  /* 0x00000000000472ca */ /* 0x001fe200000e0000 */
[----:B-1----:R-:W-:-:S12]  /*1200*/  ULEA UR46, UR7, UR6, 0x18 ;  /* 0x00000006072e7291 */ /* 0x002fd8000f8ec03f */
[----:B------:R-:W-:-:S04]  /*1210*/  ULEA.HI UR5, UR4, UR4, URZ, 0x1 ;  /* 0x0000000404057291 */ /* 0x000fc8000f8f083f */
[----:B------:R-:W-:-:S04]  /*1220*/  ULOP3.LUT UR5, UR5, 0x7fffe, URZ, 0xc0, !UPT ;  /* 0x0007fffe05057892 */ /* 0x000fc8000f8ec03f */
[----:B------:R-:W-:-:S03]  /*1230*/  UIADD3 UR5, UR4, -UR5, URZ ;  /* 0x8000000504057290 */ /* 0x000fc6000fffe03f */
[----:B------:R-:W-:Y:S01]  /*1240*/  ULDC UR4, c[0x0][0x28c] ;  /* 0x0000a30000047ab9 */ /* 0x000fe20000000800 */
[----:B------:R-:W-:Y:S01]  /*1250*/  ULEA UR5, UR5, UR46, 0xd ;  /* 0x0000002e05057291 */ /* 0x000fe2000f8e683f */
[----:B------:R-:W-:-:S03]  /*1260*/  ISETP.LT.AND P0, PT, RZ, UR4, PT ;  /* 0x00000004ff007c0c */ /* 0x000fc6000bf01270 */
[----:B------:R-:W-:-:S04]  /*1270*/  UIADD3 UR5, UR5, 0x100, URZ ;  /* 0x0000010005057890 */ /* 0x000fc8000fffe03f */
[----:B------:R-:W-:-:S04]  /*1280*/  USHF.R.U32.HI UR5, URZ, 0x4, UR5 ;  /* 0x000000043f057899 */ /* 0x000fc80008011605 */
[----:B------:R-:W-:-:S04]  /*1290*/  ULOP3.LUT UR5, UR5, 0x3fff, URZ, 0xc0, !UPT ;  /* 0x00003fff05057892 */ /* 0x000fc8000f8ec03f */
[----:B------:R-:W-:Y:S01]  /*12a0*/  ULOP3.LUT UR45, UR5, 0x10000, URZ, 0xfc, !UPT ;  /* 0x00010000052d7892 */ /* 0x000fe2000f8efc3f */
[----:B--234-:R-:W-:Y:S11]  /*12b0*/  @P0 BRA `(.L_x_13) ;  /* 0x0000000000400947 */ /* 0x01cff60003800000 */
[----:B------:R-:W-:Y:S01]  /*12c0*/  MOV R0, 0x0 ;  /* 0x0000000000007802 */ /* 0x000fe20000000f00 */
[----:B------:R-:W-:Y:S01]  /*12d0*/  ULDC.64 UR4, c[0x4][0x68] ;  /* 0x01001a0000047ab9 */ /* 0x000fe20000000a00 */
[----:B------:R-:W-:Y:S01]  /*12e0*/  ULDC.64 UR6, c[0x4][0x8] ;  /* 0x0100020000067ab9 */ /* 0x000fe20000000a00 */
[----:B------:R-:W-:Y:S01]  /*12f0*/  IMAD.U32 R4, RZ, RZ, UR4 ;  /* 0x00000004ff047e24 */ /* 0x000fe2000f8e00ff */
[----:B------:R0:W1:Y:S01]  /*1300*/  LDC.64 R14, c[0x4][R0] ;  /* 0x01000000000e7b82 */ /* 0x0000620000000a00 */
[----:B------:R-:W-:Y:S01]  /*1310*/  IMAD.U32 R5, RZ, RZ, UR5 ;  /* 0x00000005ff057e24 */ /* 0x000fe2000f8e00ff */
[----:B------:R-:W-:Y:S01]  /*1320*/  ULDC.64 UR4, c[0x4][0x70] ;  /* 0x01001c0000047ab9 */ /* 0x000fe20000000a00 */
[----:B------:R-:W-:Y:S02]  /*1330*/  IMAD.U32 R10, RZ, RZ, UR6 ;  /* 0x00000006ff0a7e24 */ /* 0x000fe4000f8e00ff */
[----:B------:R-:W-:Y:S02]  /*1340*/  IMAD.U32 R6, RZ, RZ, UR4 ;  /* 0x00000004ff067e24 */ /* 0x000fe4000f8e00ff */
[----:B------:R-:W-:-:S02]  /*1350*/  IMAD.U32 R7, RZ, RZ, UR5 ;  /* 0x00000005ff077e24 */ /* 0x000fc4000f8e00ff */
[----:B------:R-:W-:Y:S02]  /*1360*/  IMAD.U32 R11, RZ, RZ, UR7 ;  /* 0x00000007ff0b7e24 */ /* 0x000fe4000f8e00ff */
[----:B------:R-:W-:Y:S02]  /*1370*/  IMAD.MOV.U32 R8, RZ, RZ, 0x1e1 ;  /* 0x000001e1ff087424 */ /* 0x000fe400078e00ff */
[----:B------:R-:W-:Y:S02]  /*1380*/  IMAD.MOV.U32 R12, RZ, RZ, 0x1 ;  /* 0x00000001ff0c7424 */ /* 0x000fe400078e00ff */
[----:B0-----:R-:W-:-:S07]  /*1390*/  IMAD.MOV.U32 R13, RZ, RZ, RZ ;  /* 0x000000ffff0d7224 */ /* 0x001fce00078e00ff */
[----:B------:R-:W-:-:S07]  /*13a0*/  LEPC R20, `(.L_x_13) ;  /* 0x000000001014794e */ /* 0x000fce0000000000 */
[----:B-1---5:R-:W-:Y:S05]  /*13b0*/  CALL.ABS.NOINC R14 ;  /* 0x000000000e007343 */ /* 0x022fea0003c00000 */
.L_x_13:
[----:B------:R-:W-:-:S13]  /*13c0*/  ISETP.NE.AND P0, PT, R66, 0x3, PT ;  /* 0x000000034200780c */ /* 0x000fda0003f05270 */
[----:B------:R-:W-:Y:S05]  /*13d0*/  @!P0 BRA `(.L_x_14) ;  /* 0x0000000000048947 */ /* 0x000fea0003800000 */
[----:B------:R-:W-:Y:S01]  /*13e0*/  BPT.TRAP 0x1 ;  /* 0x000000040000795c */ /* 0x000fe20000300000 */
.L_x_14:
[----:B------:R-:W-:Y:S02]  /*13f0*/  IMAD.U32 R3, RZ, RZ, UR42 ;  /* 0x0000002aff037e24 */ /* 0x000fe4000f8e00ff */
[----:B------:R-:W-:-:S03]  /*1400*/  IMAD.U32 R0, RZ, RZ, UR36 ;  /* 0x00000024ff007e24 */ /* 0x000fc6000f8e00ff */
[----:B------:R-:W-:Y:S02]  /*1410*/  LEA R3, R3, UR46, 0x3 ;  /* 0x0000002e03037c11 */ /* 0x000fe4000f8e18ff */
[----:B------:R-:W-:-:S04]  /*1420*/  SHF.L.U32 R0, R0, 0x1f, RZ ;  /* 0x0000001f00007819 */ /* 0x000fc800000006ff */
[----:B------:R0:W1:Y:S01]  /*1430*/  SYNCS.PHASECHK.TRANS64.TRYWAIT P1, [R3+URZ], R0 ;  /* 0x00000000030075a7 */ /* 0x000062000802017f */
[----:B------:R-:W-:Y:S05]  /*1440*/  @!P0 BRA `(.L_x_15) ;  /* 0x0000000000048947 */ /* 0x000fea0003800000 */
[----:B------:R-:W-:Y:S01]  /*1450*/  BPT.TRAP 0x1 ;  /* 0x000000040000795c */ /* 0x000fe20000300000 */
.L_x_15:
[----:B------:R-:W-:-:S05]  /*1460*/  IMAD.U32 R4, RZ, RZ, UR44 ;  /* 0x0000002cff047e24 */ /* 0x000fca000f8e00ff */
[----:B------:R-:W-:Y:S01]  /*1470*/  ISETP.GE.AND P2, PT, R4, 0x1, PT ;  /* 0x000000010400780c */ /* 0x000fe20003f46270 */
[----:B-1----:R-:W-:-:S12]  /*1480*/  @P1 BRA `(.L_x_16) ;  /* 0x0000000000081947 */ /* 0x002fd80003800000 */
[----:B------:R-:W1:Y:S02]  /*1490*/  SYNCS.PHASECHK.TRANS64.TRYWAIT P1, [R3+URZ], R0 ;  /* 0x00000000030075a7 */ /* 0x000e64000802017f */
[----:B-1----:R-:W-:Y:S05]  /*14a0*/  @!P1 BRA `(.L_x_17) ;  /* 0x0000004c00889947 */ /* 0x002fea0003800000 */
.L_x_16:
[----:B------:R-:W-:Y:S05]  /*14b0*/  WARPSYNC.ALL ;  /* 0x0000000000007948 */ /* 0x000fea0003800000 */
[----:B------:R-:W-:Y:S01]  /*14c0*/  UIADD3 UR4, UR46, 0x40100, URZ ;  /* 0x000401002e047890 */ /* 0x000fe2000fffe03f */
[----:B------:R-:W-:Y:S01]  /*14d0*/  WARPGROUP.ARRIVE ;  /* 0x00000000000079c5 */ /* 0x000fe20000000000 */
[----:B------:R-:W-:Y:S02]  /*14e0*/  ULEA UR6, UR42, UR45, 0xc ;  /* 0x0000002d2a067291 */ /* 0x000fe4000f8e603f */
[----:B------:R-:W-:Y:S01]  /*14f0*/  USHF.R.U32.HI UR4, URZ, 0x4, UR4 ;  /* 0x000000043f047899 */ /* 0x000fe20008011604 */
[----:B------:R-:W-:Y:S01]  /*1500*/  UMOV UR13, 0x40000040 ;  /* 0x40000040000d7882 */ /* 0x000fe20000000000 */
[----:B------:R-:W-:-:S02]  /*1510*/  UMOV UR15, 0x40000040 ;  /* 0x40000040000f7882 */ /* 0x000fc40000000000 */
[----:B------:R-:W-:Y:S01]  /*1520*/  ULOP3.LUT UR4, UR4, 0x3fff, URZ, 0xc0, !UPT ;  /* 0x00003fff04047892 */ /* 0x000fe2000f8ec03f */
[----:B------:R-:W-:Y:S01]  /*1530*/  UMOV UR12, UR6 ;  /* 0x00000006000c7c82 */ /* 0x000fe20008000000 */
[----:B------:R-:W-:Y:S02]  /*1540*/  UMOV UR5, 0x40000040 ;  /* 0x4000004000057882 */ /* 0x000fe40000000000 */
[----:B------:R-:W-:Y:S01]  /*1550*/  ULOP3.LUT UR8, UR4, 0x10000, URZ, 0xfc, !UPT ;  /* 0x0001000004087892 */ /* 0x000fe2000f8efc3f */
[----:B------:R-:W-:-:S03]  /*1560*/  UMOV UR7, 0x40000040 ;  /* 0x4000004000077882 */ /* 0x000fc60000000000 */
[----:B------:R-:W-:-:S04]  /*1570*/  ULEA UR4, UR42, UR8, 0xb ;  /* 0x000000082a047291 */ /* 0x000fc8000f8e583f */
[----:B------:R-:W-:-:S03]  /*1580*/  UIADD3 UR9, UR4, 0x606, URZ ;  /* 0x0000060604097890 */ /* 0x000fc6000fffe03f */
[----:B------:R-:W-:Y:S02]  /*1590*/  UMOV UR14, UR4 ;  /* 0x00000004000e7c82 */ /* 0x000fe40008000000 */
[----:B------:R-:W-:Y:S01]  /*15a0*/  HGMMA.64x64x8.F32.TF32 R24, gdesc[UR12], RZ, !UPT, gsb0 ;  /* 0x04e000000c1879f0 */ /* 0x000fe2000c0028ff */
[----:B------:R-:W-:Y:S02]  /*15b0*/  UIADD3 UR12, UR6, 0x2, URZ ;  /* 0x00000002060c7890 */ /* 0x000fe4000fffe03f */
[----:B------:R-:W-:Y:S01]  /*15c0*/  UIADD3 UR14, UR4, 0x2, URZ ;  /* 0x00000002040e7890 */ /* 0x000fe2000fffe03f */
[----:B------:R-:W-:Y:S01]  /*15d0*/  UMOV UR13, 0x40000040 ;  /* 0x40000040000d7882 */ /* 0x000fe20000000000 */
[----:B------:R-:W-:Y:S01]  /*15e0*/  UMOV UR15, 0x40000040 ;  /* 0x40000040000f7882 */ /* 0x000fe20000000000 */
[----:B------:R-:W-:Y:S02]  /*15f0*/  WARPGROUP.DEPBAR.LE gsb0, 0x0 ;  /* 0x00008000000079c5 */ /* 0x000fe40000010000 */
[----:B------:R-:W-:-:S06]  /*1600*/  WARPGROUP.ARRIVE ;  /* 0x00000000000079c5 */ /* 0x000fcc0000000000 */
[----:B------:R-:W-:Y:S01]  /*1610*/  HGMMA.64x64x8.F32.TF32 R24, gdesc[UR12], R24, gsb0 ;  /* 0x04e000000c1879f0 */ /* 0x000fe20008002818 */
        /* <DEDUP_REMOVED lines=88> */
[----:B------:R-:W-:-:S07]  /*1ba0*/  UIADD3 UR6, UR6, 0xc06, URZ ;  /* 0x00000c0606067890 */ /* 0x000fce000fffe03f */
[----:B------:R-:W-:Y:S01]  /*1bb0*/  UMOV UR4, UR6 ;  /* 0x0000000600047c82 */ /* 0x000fe20008000000 */
[----:B------:R-:W-:Y:S01]  /*1bc0*/  UMOV UR6, UR9 ;  /* 0x0000000900067c82 */ /* 0x000fe20008000000 */
[----:B------:R-:W-:Y:S02]  /*1bd0*/  WARPGROUP.DEPBAR.LE gsb0, 0x0 ;  /* 0x00008000000079c5 */ /* 0x000fe40000010000 */
[----:B------:R-:W-:-:S06]  /*1be0*/  WARPGROUP.ARRIVE ;  /* 0x00000000000079c5 */ /* 0x000fcc0000000000 */
[----:B------:R-:W-:Y:S03]  /*1bf0*/  HGMMA.64x64x8.F32.TF32 R24, gdesc[UR12], R24, gsb0 ;  /* 0x04e000000c1879f0 */ /* 0x000fe60008002818 */
[----:B------:R-:W-:Y:S02]  /*1c00*/  WARPGROUP.DEPBAR.LE gsb0, 0x0 ;  /* 0x00008000000079c5 */ /* 0x000fe40000010000 */
[----:B------:R-:W-:-:S06]  /*1c10*/  WARPGROUP.ARRIVE ;  /* 0x00000000000079c5 */ /* 0x000fcc0000000000 */
[----:B------:R-:W-:Y:S03]  /*1c20*/  HGMMA.64x64x8.F32.TF32 R24, gdesc[UR4], R24, gsb0 ;  /* 0x04e00000041879f0 */ /* 0x000fe60008002818 */
[----:B------:R-:W-:Y:S02]  /*1c30*/  WARPGROUP.DEPBAR.LE gsb0, 0x0 ;  /* 0x00008000000079c5 */ /* 0x000fe40000010000 */
[----:B------:R-:W-:Y:S05]  /*1c40*/  @!P2 BRA `(.L_x_18) ;  /* 0x00000008006ca947 */ /* 0x000fea0003800000 */
[----:B------:R-:W-:Y:S01]  /*1c50*/  UIADD3 UR13, UR42, 0x1, URZ ;  /* 0x000000012a0d7890 */ /* 0x000fe2000fffe03f */
[----:B01----:R-:W-:Y:S01]  /*1c60*/  IMAD.U32 R0, RZ, RZ, UR44 ;  /* 0x0000002cff007e24 */ /* 0x003fe2000f8e00ff */
[----:B------:R-:W-:Y:S02]  /*1c70*/  UMOV UR9, UR42 ;  /* 0x0000002a00097c82 */ /* 0x000fe40008000000 */
[----:B------:R-:W-:-:S04]  /*1c80*/  UISETP.NE.AND UP0, UPT, UR13, 0x4, UPT ;  /* 0x000000040d00788c */ /* 0x000fc8000bf05270 */
[----:B------:R-:W-:Y:S02]  /*1c90*/  USEL UR4, URZ, 0x1, UP0 ;  /* 0x000000013f047887 */ /* 0x000fe40008000000 */
[----:B------:R-:W-:Y:S02]  /*1ca0*/  USEL UR13, UR13, URZ, UP0 ;  /* 0x0000003f0d0d7287 */ /* 0x000fe40008000000 */
[----:B------:R-:W-:-:S06]  /*1cb0*/  ULOP3.LUT UR4, UR36, UR4, URZ, 0x3c, !UPT ;  /* 0x0000000424047292 */ /* 0x000fcc000f8e3c3f */
[----:B------:R-:W-:-:S07]  /*1cc0*/  IMAD.U32 R5, RZ, RZ, UR4 ;  /* 0x00000004ff057e24 */ /* 0x000fce000f8e00ff */
.L_x_25:
[----:B01----:R-:W-:Y:S05]  /*1cd0*/  @!P0 BRA `(.L_x_19) ;  /* 0x0000000000048947 */ /* 0x003fea0003800000 */
[----:B------:R-:W-:Y:S01]  /*1ce0*/  BPT.TRAP 0x1 ;  /* 0x000000040000795c */ /* 0x000fe20000300000 */
.L_x_19:
[----:B------:R-:W0:Y:S01]  /*1cf0*/  S2UR UR4, SR_CgaCtaId ;  /* 0x00000000000479c3 */ /* 0x000e220000008800 */
[----:B------:R-:W-:Y:S01]  /*1d00*/  UMOV UR10, 0x400 ;  /* 0x00000400000a7882 */ /* 0x000fe20000000000 */
[----:B------:R-:W-:Y:S01]  /*1d10*/  SHF.L.U32 R3, R5, 0x1f, RZ ;  /* 0x0000001f05037819 */ /* 0x000fe200000006ff */
[----:B0-----:R-:W-:-:S04]  /*1d20*/  ULEA UR10, UR4, UR10, 0x18 ;  /* 0x0000000a040a7291 */ /* 0x001fc8000f8ec03f */
[----:B------:R-:W-:-:S09]  /*1d30*/  ULEA UR4, UR13, UR10, 0x3 ;  /* 0x0000000a0d047291 */ /* 0x000fd2000f8e183f */
[----:B------:R0:W1:Y:S01]  /*1d40*/  SYNCS.PHASECHK.TRANS64.TRYWAIT P1, [UR4], R3 ;  /* 0x00000003ff0075a7 */ /* 0x0000620008020144 */
[----:B------:R-:W-:Y:S05]  /*1d50*/  @!P0 BRA `(.L_x_20) ;  /* 0x0000000000048947 */ /* 0x000fea0003800000 */
[----:B------:R-:W-:Y:S01]  /*1d60*/  BPT.TRAP 0x1 ;  /* 0x000000040000795c */ /* 0x000fe20000300000 */
.L_x_20:
[----:B-1----:R-:W-:Y:S05]  /*1d70*/  @P1 BRA `(.L_x_21) ;  /* 0x0000000000081947 */ /* 0x002fea0003800000 */
[----:B------:R-:W1:Y:S02]  /*1d80*/  SYNCS.PHASECHK.TRANS64.TRYWAIT P1, [UR4], R3 ;  /* 0x00000003ff0075a7 */ /* 0x000e640008020144 */
[----:B-1----:R-:W-:Y:S05]  /*1d90*/  @!P1 BRA `(.L_x_22) ;  /* 0x0000004400609947 */ /* 0x002fea0003800000 */
.L_x_21:
[----:B------:R-:W-:Y:S01]  /*1da0*/  ULEA UR12, UR13, UR8, 0xb ;  /* 0x000000080d0c7291 */ /* 0x000fe2000f8e583f */
[----:B------:R-:W-:Y:S01]  /*1db0*/  WARPGROUP.ARRIVE ;  /* 0x00000000000079c5 */ /* 0x000fe20000000000 */
[----:B------:R-:W-:Y:S01]  /*1dc0*/  ULEA UR11, UR13, UR45, 0xc ;  /* 0x0000002d0d0b7291 */ /* 0x000fe2000f8e603f */
[----:B------:R-:W-:Y:S01]  /*1dd0*/  UMOV UR7, 0x40000040 ;  /* 0x4000004000077882 */ /* 0x000fe20000000000 */
[----:B------:R-:W-:-:S03]  /*1de0*/  UMOV UR5, 0x40000040 ;  /* 0x4000004000057882 */ /* 0x000fc60000000000 */
[----:B------:R-:W-:Y:S02]  /*1df0*/  UMOV UR6, UR12 ;  /* 0x0000000c00067c82 */ /* 0x000fe40008000000 */
[----:B------:R-:W-:Y:S02]  /*1e00*/  UMOV UR4, UR11 ;  /* 0x0000000b00047c82 */ /* 0x000fe40008000000 */
[----:B------:R-:W-:Y:S01]  /*1e10*/  HGMMA.64x64x8.F32.TF32 R24, gdesc[UR4], R24, gsb0 ;  /* 0x04e00000041879f0 */ /* 0x000fe20008002818 */
[----:B------:R-:W-:Y:S02]  /*1e20*/  UIADD3 UR6, UR12, 0x2, URZ ;  /* 0x000000020c067890 */ /* 0x000fe4000fffe03f */
[----:B------:R-:W-:Y:S01]  /*1e30*/  UIADD3 UR4, UR11, 0x2, URZ ;  /* 0x000000020b047890 */ /* 0x000fe2000fffe03f */
[----:B------:R-:W-:Y:S01]  /*1e40*/  UMOV UR7, 0x40000040 ;  /* 0x4000004000077882 */ /* 0x000fe20000000000 */
[----:B------:R-:W-:Y:S01]  /*1e50*/  UMOV UR5, 0x40000040 ;  /* 0x4000004000057882 */ /* 0x000fe20000000000 */
[----:B------:R-:W-:-:S02]  /*1e60*/  WARPGROUP.DEPBAR.LE gsb0, 0x0 ;  /* 0x00008000000079c5 */ /* 0x000fc40000010000 */
        /* <DEDUP_REMOVED lines=99> */
[----:B------:R-:W-:Y:S03]  /*24a0*/  HGMMA.64x64x8.F32.TF32 R24, gdesc[UR4], R24, gsb0 ;  /* 0x04e00000041879f0 */ /* 0x000fe60008002818 */
[----:B------:R-:W-:Y:S02]  /*24b0*/  WARPGROUP.DEPBAR.LE gsb0, 0x0 ;  /* 0x00008000000079c5 */ /* 0x000fe40000010000 */
[----:B------:R-:W-:Y:S05]  /*24c0*/  @!P0 BRA `(.L_x_23) ;  /* 0x0000000000048947 */ /* 0x000fea0003800000 */
[----:B------:R-:W-:Y:S01]  /*24d0*/  BPT.TRAP 0x1 ;  /* 0x000000040000795c */ /* 0x000fe20000300000 */
.L_x_23:
[----:B------:R-:W-:Y:S01]  /*24e0*/  ULEA UR10, UR9, UR10, 0x3 ;  /* 0x0000000a090a7291 */ /* 0x000fe2000f8e183f */
[----:B------:R-:W-:-:S03]  /*24f0*/  ISETP.GT.U32.AND P1, PT, R18, 0x1, PT ;  /* 0x000000011200780c */ /* 0x000fc60003f24070 */
[----:B------:R-:W-:-:S04]  /*2500*/  UIADD3 UR10, UR10, 0x20, URZ ;  /* 0x000000200a0a7890 */ /* 0x000fc8000fffe03f */
[----:B------:R-:W-:-:S09]  /*2510*/  UPRMT UR10, URZ, 0x654, UR10 ;  /* 0x000006543f0a7896 */ /* 0x000fd2000800000a */
[----:B------:R-:W-:Y:S01]  /*2520*/  SYNCS.ARRIVE.TRANS64.RED.A1T0 RZ, [UR10], RZ ;  /* 0x000000ffffff79a7 */ /* 0x000fe2000810040a */
[----:B------:R-:W-:Y:S05]  /*2530*/  @P1 BRA `(.L_x_24) ;  /* 0x0000000000041947 */ /* 0x000fea0003800000 */
[----:B------:R-:W-:Y:S01]  /*2540*/  BPT.TRAP 0x1 ;  /* 0x000000040000795c */ /* 0x000fe20000300000 */
.L_x_24:
[----:B------:R-:W-:Y:S01]  /*2550*/  UIADD3 UR13, UR13, 0x1, URZ ;  /* 0x000000010d0d7890 */ /* 0x000fe2000fffe03f */
[C---:B------:R-:W-:Y:S01]  /*2560*/  ISETP.GT.AND P1, PT, R0.reuse, 0x1, PT ;  /* 0x000000010000780c */ /* 0x040fe20003f24270 */
[----:B------:R-:W-:Y:S01]  /*2570*/  UIADD3 UR9, UR9, 0x1, URZ ;  /* 0x0000000109097890 */ /* 0x000fe2000fffe03f */
[----:B------:R-:W-:Y:S01]  /*2580*/  VIADD R0, R0, 0xffffffff ;  /* 0xffffffff00007836 */ /* 0x000fe20000000000 */
[----:B------:R-:W-:Y:S02]  /*2590*/  UISETP.NE.AND UP0, UPT, UR13, 0x4, UPT ;  /* 0x000000040d00788c */ /* 0x000fe4000bf05270 */
[----:B------:R-:W-:Y:S02]  /*25a0*/  UISETP.NE.AND UP1, UPT, UR9, 0x4, UPT ;  /* 0x000000040900788c */ /* 0x000fe4000bf25270 */
[----:B------:R-:W-:Y:S02]  /*25b0*/  USEL UR4, URZ, 0x1, UP0 ;  /* 0x000000013f047887 */ /* 0x000fe40008000000 */
[----:B------:R-:W-:-:S02]  /*25c0*/  USEL UR13, UR13, URZ, UP0 ;  /* 0x0000003f0d0d7287 */ /* 0x000fc40008000000 */
[----:B------:R-:W-:Y:S02]  /*25d0*/  USEL UR9, UR9, URZ, UP1 ;  /* 0x0000003f09097287 */ /* 0x000fe40008800000 */
[----:B------:R-:W-:Y:S01]  /*25e0*/  LOP3.LUT R5, R5, UR4, RZ, 0x3c, !PT ;  /* 0x0000000405057c12 */ /* 0x000fe2000f8e3cff */
[----:B------:R-:W-:Y:S09]  /*25f0*/  @P1 BRA `(.L_x_25) ;  /* 0xfffffff400b41947 */ /* 0x000ff2000383ffff */
.L_x_18:
[----:B01----:R-:W0:Y:S02]  /*2600*/  LDC R0, c[0x0][0x28c] ;  /* 0x0000a300ff007b82 */ /* 0x003e240000000800 */
[----:B0-----:R-:W-:-:S13]  /*2610*/  ISETP.GE.AND P1, PT, R0, 0x1, PT ;  /* 0x000000010000780c */ /* 0x001fda0003f26270 */
[----:B------:R-:W-:Y:S05]  /*2620*/  @!P1 BRA `(.L_x_26) ;  /* 0x0000000000389947 */ /* 0x000fea0003800000 */
[----:B------:R-:W-:Y:S05]  /*2630*/  @!P0 BRA `(.L_x_27) ;  /* 0x0000000000048947 */ /* 0x000fea0003800000 */
[----:B------:R-:W-:Y:S01]  /*2640*/  BPT.TRAP 0x1 ;  /* 0x000000040000795c */ /* 0x000fe20000300000 */
.L_x_27:
[----:B------:R-:W0:Y:S01]  /*2650*/  S2UR UR6, SR_CgaCtaId ;  /* 0x00000000000679c3 */ /* 0x000e220000008800 */
[----:B------:R-:W-:Y:S01]  /*2660*/  UIADD3 UR4, UR44, UR42, URZ ;  /* 0x0000002a2c047290 */ /* 0x000fe2000fffe03f */
[----:B------:R-:W-:Y:S01]  /*2670*/  ISETP.GT.U32.AND P0, PT, R18, 0x1, PT ;  /* 0x000000011200780c */ /* 0x000fe20003f04070 */
[----:B------:R-:W-:Y:S02]  /*2680*/  UMOV UR5, 0x400 ;  /* 0x0000040000057882 */ /* 0x000fe40000000000 */
[----:B------:R-:W-:-:S04]  /*2690*/  USHF.L.U32 UR4, UR4, 0x3, URZ ;  /* 0x0000000304047899 */ /* 0x000fc8000800063f */
[----:B------:R-:W-:Y:S02]  /*26a0*/  ULOP3.LUT UR4, UR4, 0x18, URZ, 0xc0, !UPT ;  /* 0x0000001804047892 */ /* 0x000fe4000f8ec03f */
[----:B0-----:R-:W-:-:S04]  /*26b0*/  ULEA UR5, UR6, UR5, 0x18 ;  /* 0x0000000506057291 */ /* 0x001fc8000f8ec03f */
[----:B------:R-:W-:-:S04]  /*26c0*/  UIADD3 UR4, UR5, 0x20, UR4 ;  /* 0x0000002005047890 */ /* 0x000fc8000fffe004 */
[----:B------:R-:W-:-:S09]  /*26d0*/  UPRMT UR4, URZ, 0x654, UR4 ;  /* 0x000006543f047896 */ /* 0x000fd20008000004 */
[----:B------:R-:W-:Y:S01]  /*26e0*/  SYNCS.ARRIVE.TRANS64.RED.A1T0 RZ, [UR4], RZ ;  /* 0x000000ffffff79a7 */ /* 0x000fe20008100404 */
[----:B------:R-:W-:Y:S05]  /*26f0*/  @P0 BRA `(.L_x_26) ;  /* 0x0000000000040947 */ /* 0x000fea0003800000 */
[----:B------:R-:W-:Y:S01]  /*2700*/  BPT.TRAP 0x1 ;  /* 0x000000040000795c */ /* 0x000fe20000300000 */
.L_x_26:
[----:B------:R-:W-:Y:S01]  /*2710*/  IMAD.SHL.U32 R6, R68, 0x40, RZ ;  /* 0x0000004044067824 */ /* 0x000fe200078e00ff */
[----:B------:R-:W-:Y:S01]  /*2720*/  ULDC UR6, c[0x0][0x288] ;  /* 0x0000a20000067ab9 */ /* 0x000fe20000000800 */
[----:B------:R-:W-:Y:S01]  /*2730*/  SHF.R.S32.HI R11, RZ, 0x1f, R67 ;  /* 0x0000001fff0b7819 */ /* 0x000fe20000011443 */
[C---:B------:R-:W-:Y:S01]  /*2740*/  IMAD.SHL.U32 R10, R69.reuse, 0x80, RZ ;  /* 0x00000080450a7824 */ /* 0x040fe200078e00ff */
[----:B------:R-:W-:Y:S01]  /*2750*/  ULDC.64 UR4, c[0x0][0x5d0] ;  /* 0x0001740000047ab9 */ /* 0x000fe20000000a00 */
[C---:B------:R-:W-:Y:S01]  /*2760*/  LOP3.LUT R8, R6.reuse, 0x6, R61, 0xf8, !PT ;  /* 0x0000000606087812 */ /* 0x040fe200078ef83d */
[----:B------:R-:W-:Y:S01]  /*2770*/  IMAD.WIDE R68, R69, 0x80, R22 ;  /* 0x0000008045447825 */ /* 0x000fe200078e0216 */
[----:B------:R-:W-:Y:S01]  /*2780*/  ISETP.GE.AND P0, PT, R6, UR6, PT ;  /* 0x0000000606007c0c */ /* 0x000fe2000bf06270 */
[----:B------:R-:W-:Y:S01]  /*2790*/  ULDC UR6, c[0x0][0x284] ;  /* 0x0000a10000067ab9 */ /* 0x000fe20000000800 */
[----:B------:R-:W-:Y:S01]  /*27a0*/  SHF.R.S32.HI R9, RZ, 0x1f, R8 ;  /* 0x0000001fff097819 */ /* 0x000fe20000011408 */
[----:B------:R-:W-:Y:S01]  /*27b0*/  IMAD R0, R11, UR4, RZ ;  /* 0x000000040b007c24 */ /* 0x000fe2000f8e02ff */
[----:B------:R-:W-:-:S03]  /*27c0*/  ISETP.GE.OR P0, PT, R10, UR6, P0 ;  /* 0x000000060a007c0c */ /* 0x000fc60008706670 */
[C---:B------:R-:W-:Y:S02]  /*27d0*/  IMAD R3, R67.reuse, UR5, R0 ;  /* 0x0000000543037c24 */ /* 0x040fe4000f8e0200 */
[----:B------:R-:W-:Y:S01]  /*27e0*/  IMAD.WIDE.U32 R4, R67, UR4, R8 ;  /* 0x0000000443047c25 */ /* 0x000fe2000f8e0008 */
[----:B------:R-:W-:-:S03]  /*27f0*/  ULDC.64 UR4, c[0x0][0x5c8] ;  /* 0x0001720000047ab9 */ /* 0x000fc60000000a00 */
[----:B------:R-:W-:Y:S02]  /*2800*/  IMAD R7, R69, UR4, RZ ;  /* 0x0000000445077c24 */ /* 0x000fe4000f8e02ff */
[----:B------:R-:W-:Y:S02]  /*2810*/  IMAD.IADD R5, R5, 0x1, R3 ;  /* 0x0000000105057824 */ /* 0x000fe400078e0203 */
[C---:B------:R-:W-:Y:S02]  /*2820*/  IMAD R7, R68.reuse, UR5, R7 ;  /* 0x0000000544077c24 */ /* 0x040fe4000f8e0207 */
[----:B------:R-:W-:-:S04]  /*2830*/  IMAD.WIDE.U32 R70, R68, UR4, R4 ;  /* 0x0000000444467c25 */ /* 0x000fc8000f8e0004 */
[----:B------:R-:W-:Y:S01]  /*2840*/  IMAD.MOV.U32 R0, RZ, RZ, -0x1 ;  /* 0xffffffffff007424 */ /* 0x000fe200078e00ff */
[----:B------:R-:W-:Y:S06]  /*2850*/  @P0 BRA `(.L_x_28) ;  /* 0x0000001800ec0947 */ /* 0x000fec0003800000 */
[----:B-----5:R-:W-:Y:S01]  /*2860*/  FSETP.NEU.AND P0, PT, R56, RZ, PT ;  /* 0x000000ff3800720b */ /* 0x020fe20003f0d000 */
[----:B------:R-:W-:Y:S01]  /*2870*/  IMAD.IADD R6, R60, 0x1, -R6 ;  /* 0x000000013c067824 */ /* 0x000fe200078e0a06 */
[----:B------:R-:W-:Y:S01]  /*2880*/  BSSY B0, `(.L_x_28) ;  /* 0x00001b8000007945 */ /* 0x000fe20003800000 */
[----:B------:R-:W-:Y:S02]  /*2890*/  IMAD.IADD R3, R65, 0x1, -R10 ;  /* 0x0000000141037824 */ /* 0x000fe400078e0a0a */
[----:B------:R-:W-:Y:S01]  /*28a0*/  IMAD.IADD R79, R71, 0x1, R7 ;  /* 0x00000001474f7824 */ /* 0x000fe200078e0207 */
[----:B------:R-:W-:-:S04]  /*28b0*/  ISETP.GT.AND P3, PT, R6, RZ, PT ;  /* 0x000000ff0600720c */ /* 0x000fc80003f64270 */
[----:B------:R-:W-:-:S03]  /*28c0*/  ISETP.GT.AND P1, PT, R3, RZ, P3 ;  /* 0x000000ff0300720c */ /* 0x000fc60001f24270 */
[----:B------:R-:W-:Y:S10]  /*28d0*/  @!P0 BRA `(.L_x_29) ;  /* 0x0000001000e08947 */ /* 0x000ff40003800000 */
[----:B------:R-:W0:Y:S01]  /*28e0*/  LDC.64 R72, c[0x0][0x5b8] ;  /* 0x00016e00ff487b82 */ /* 0x000e220000000a00 */
[----:B------:R-:W-:-:S07]  /*28f0*/  ULDC.64 UR4, c[0x0][0x5c0] ;  /* 0x0001700000047ab9 */ /* 0x000fce0000000a00 */
[----:B------:R-:W1:Y:S08]  /*2900*/  LDC.64 R74, c[0x0][0x5b0] ;  /* 0x00016c00ff4a7b82 */ /* 0x000e700000000a00 */
[----:B------:R-:W2:Y:S01]  /*2910*/  LDC.64 R76, c[0x0][0x5a8] ;  /* 0x00016a00ff4c7b82 */ /* 0x000ea20000000a00 */
[-C--:B0-----:R-:W-:Y:S02]  /*2920*/  IMAD R4, R11, R72.reuse, RZ ;  /* 0x000000480b047224 */ /* 0x081fe400078e02ff */
[----:B------:R-:W-:-:S04]  /*2930*/  IMAD.WIDE.U32 R12, R67, R72, R8 ;  /* 0x00000048430c7225 */ /* 0x000fc800078e0008 */
[----:B------:R-:W-:Y:S02]  /*2940*/  IMAD R71, R67, R73, R4 ;  /* 0x0000004943477224 */ /* 0x000fe400078e0204 */
[-C--:B-1----:R-:W-:Y:S02]  /*2950*/  IMAD R4, R69, R74.reuse, RZ ;  /* 0x0000004a45047224 */ /* 0x082fe400078e02ff */
[----:B------:R-:W-:Y:S02]  /*2960*/  IMAD.IADD R13, R13, 0x1, R71 ;  /* 0x000000010d0d7824 */ /* 0x000fe400078e0247 */
[C---:B------:R-:W-:Y:S02]  /*2970*/  IMAD R73, R68.reuse, R75, R4 ;  /* 0x0000004b44497224 */ /* 0x040fe400078e0204 */
[----:B------:R-:W-:-:S04]  /*2980*/  IMAD.WIDE.U32 R4, R68, R74, R12 ;  /* 0x0000004a44047225 */ /* 0x000fc800078e000c */
[----:B------:R-:W-:Y:S01]  /*2990*/  IMAD.IADD R5, R5, 0x1, R73 ;  /* 0x0000000105057824 */ /* 0x000fe200078e0249 */
[----:B--2---:R-:W-:-:S04]  /*29a0*/  LEA R14, P0, R4, R76, 0x2 ;  /* 0x0000004c040e7211 */ /* 0x004fc800078010ff */
[----:B------:R-:W-:-:S05]  /*29b0*/  LEA.HI.X R15, R4, R77, R5, 0x2, P0 ;  /* 0x0000004d040f7211 */ /* 0x000fca00000f1405 */
[----:B------:R0:W2:Y:S01]  /*29c0*/  @P1 LDG.E.LTC128B R7, desc[UR40][R14.64] ;  /* 0x000000280e071981 */ /* 0x0000a2000c1e1920 */
[----:B------:R-:W-:Y:S01]  /*29d0*/  IMAD.WIDE.U32 R4, R68, R74, R8 ;  /* 0x0000004a44047225 */ /* 0x000fe200078e0008 */
[C---:B------:R-:W-:Y:S01]  /*29e0*/  SHF.L.U64.HI R11, R74.reuse, 0x3, R75 ;  /* 0x000000034a0b7819 */ /* 0x040fe2000001024b */
[----:B------:R-:W-:Y:S01]  /*29f0*/  BSSY B1, `(.L_x_30) ;  /* 0x0000016000017945 */ /* 0x000fe20003800000 */
[----:B------:R-:W-:Y:S01]  /*2a00*/  ISETP.GT.AND P3, PT, R3, 0x8, P3 ;  /* 0x000000080300780c */ /* 0x000fe20001f64270 */
[----:B------:R-:W-:Y:S02]  /*2a10*/  IMAD.IADD R5, R73, 0x1, R5 ;  /* 0x0000000149057824 */ /* 0x000fe400078e0205 */
[----:B------:R-:W-:Y:S02]  /*2a20*/  IMAD.SHL.U32 R10, R74, 0x8, RZ ;  /* 0x000000084a0a7824 */ /* 0x000fe400078e00ff */
[----:B------:R-:W-:-:S04]  /*2a30*/  IMAD.WIDE.U32 R20, R67, R72, R4 ;  /* 0x0000004843147225 */ /* 0x000fc800078e0004 */
[----:B------:R-:W-:Y:S01]  /*2a40*/  IMAD.WIDE.U32 R68, R68, R74, R10 ;  /* 0x0000004a44447225 */ /* 0x000fe200078e000a */
[----:B------:R-:W-:Y:S02]  /*2a50*/  LEA R10, P0, R70, UR4, 0x2 ;  /* 0x00000004460a7c11 */ /* 0x000fe4000f8010ff */
[----:B------:R-:W-:Y:S01]  /*2a60*/  LEA R4, P4, R20, R76, 0x2 ;  /* 0x0000004c14047211 */ /* 0x000fe200078810ff */
[----:B0-----:R-:W-:Y:S01]  /*2a70*/  IMAD.IADD R14, R71, 0x1, R21 ;  /* 0x00000001470e7824 */ /* 0x001fe200078e0215 */
[----:B------:R-:W-:Y:S01]  /*2a80*/  LEA.HI.X R11, R70, UR5, R79, 0x2, P0 ;  /* 0x00000005460b7c11 */ /* 0x000fe200080f144f */
[----:B------:R-:W-:Y:S01]  /*2a90*/  IMAD.IADD R73, R73, 0x1, R69 ;  /* 0x0000000149497824 */ /* 0x000fe200078e0245 */
[----:B------:R-:W-:Y:S02]  /*2aa0*/  ISETP.GT.AND P0, PT, R6, 0x1, PT ;  /* 0x000000010600780c */ /* 0x000fe40003f04270 */
[----:B------:R-:W-:Y:S01]  /*2ab0*/  IADD3 R15, P2, R12, R68, RZ ;  /* 0x000000440c0f7210 */ /* 0x000fe20007f5e0ff */
[----:B--2---:R-:W-:-:S04]  /*2ac0*/  FMUL R5, R7, R56 ;  /* 0x0000003807057220 */ /* 0x004fc80000400000 */
[----:B------:R-:W-:Y:S01]  /*2ad0*/  FFMA R21, R24, R19, R5 ;  /* 0x0000001318157223 */ /* 0x000fe20000000005 */
[----:B------:R-:W-:Y:S01]  /*2ae0*/  LEA.HI.X R5, R20, R77, R14, 0x2, P4 ;  /* 0x0000004d14057211 */ /* 0x000fe200020f140e */
[----:B------:R-:W-:Y:S01]  /*2af0*/  IMAD.X R20, R73, 0x1, R13, P2 ;  /* 0x0000000149147824 */ /* 0x000fe200010e060d */
[----:B------:R-:W-:Y:S02]  /*2b00*/  ISETP.GT.AND P4, PT, R3, RZ, P0 ;  /* 0x000000ff0300720c */ /* 0x000fe40000784270 */
[----:B------:R0:W-:Y:S01]  /*2b10*/  @P1 STG.E desc[UR40][R10.64], R21 ;  /* 0x000000150a001986 */ /* 0x0001e2000c101928 */
[----:B------:R-:W-:-:S10]  /*2b20*/  LEA R14, P1, R15, R76, 0x2 ;  /* 0x0000004c0f0e7211 */ /* 0x000fd400078210ff */
[----:B------:R-:W-:Y:S05]  /*2b30*/  @!P4 BRA `(.L_x_31) ;  /* 0x000000000004c947 */ /* 0x000fea0003800000 */
[----:B------:R1:W5:Y:S02]  /*2b40*/  LDG.E.LTC128B R7, desc[UR40][R4.64+0x4] ;  /* 0x0000042804077981 */ /* 0x000364000c1e1920 */
.L_x_31:
[----:B------:R-:W-:Y:S05]  /*2b50*/  BSYNC B1 ;  /* 0x0000000000017941 */ /* 0x000fea0003800000 */
.L_x_30:
[----:B-----5:R-:W-:Y:S01]  /*2b60*/  FMUL R12, R7, R56 ;  /* 0x00000038070c7220 */ /* 0x020fe20000400000 */
[----:B------:R-:W-:-:S03]  /*2b70*/  LEA.HI.X R15, R15, R77, R20, 0x2, P1 ;  /* 0x0000004d0f0f7211 */ /* 0x000fc600008f1414 */
[----:B------:R-:W-:Y:S01]  /*2b80*/  FFMA R69, R25, R19, R12 ;  /* 0x0000001319457223 */ /* 0x000fe2000000000c */
[----:B------:R-:W-:-:S04]  /*2b90*/  IMAD.MOV.U32 R25, RZ, RZ, R7 ;  /* 0x000000ffff197224 */ /* 0x000fc800078e0007 */
[----:B------:R2:W-:Y:S04]  /*2ba0*/  @P4 STG.E desc[UR40][R10.64+0x4], R69 ;  /* 0x000004450a004986 */ /* 0x0005e8000c101928 */
[----:B------:R-:W3:Y:S01]  /*2bb0*/  @P3 LDG.E.LTC128B R25, desc[UR40][R14.64] ;  /* 0x000000280e193981 */ /* 0x000ee2000c1e1920 */
[C---:B------:R-:W-:Y:S01]  /*2bc0*/  SHF.L.U64.HI R13, R57.reuse, 0x2, R58 ;  /* 0x00000002390d7819 */ /* 0x040fe2000001023a */
[----:B------:R-:W-:Y:S01]  /*2bd0*/  BSSY B1, `(.L_x_32) ;  /* 0x0000010000017945 */ /* 0x000fe20003800000 */
[----:B------:R-:W-:Y:S02]  /*2be0*/  LEA R12, P2, R57, R10, 0x2 ;  /* 0x0000000a390c7211 */ /* 0x000fe400078410ff */
[----:B------:R-:W-:Y:S02]  /*2bf0*/  IADD3 R20, P1, R8, R68, RZ ;  /* 0x0000004408147210 */ /* 0x000fe40007f3e0ff */
[----:B------:R-:W-:Y:S01]  /*2c00*/  ISETP.GT.AND P0, PT, R3, 0x8, P0 ;  /* 0x000000080300780c */ /* 0x000fe20000704270 */
[----:B------:R-:W-:-:S02]  /*2c10*/  IMAD.X R13, R13, 0x1, R11, P2 ;  /* 0x000000010d0d7824 */ /* 0x000fc400010e060b */
[----:B0-----:R-:W-:Y:S01]  /*2c20*/  IMAD.X R21, R9, 0x1, R73, P1 ;  /* 0x0000000109157824 */ /* 0x001fe200008e0649 */
[----:B------:R-:W-:Y:S01]  /*2c30*/  ISETP.GT.AND P1, PT, R6, 0x8, PT ;  /* 0x000000080600780c */ /* 0x000fe20003f24270 */
[----:B------:R-:W-:-:S04]  /*2c40*/  IMAD.WIDE.U32 R20, R67, R72, R20 ;  /* 0x0000004843147225 */ /* 0x000fc800078e0014 */
[----:B------:R-:W-:Y:S01]  /*2c50*/  IMAD.IADD R9, R71, 0x1, R21 ;  /* 0x0000000147097824 */ /* 0x000fe200078e0215 */
[----:B------:R-:W-:-:S04]  /*2c60*/  LEA R8, P4, R20, R76, 0x2 ;  /* 0x0000004c14087211 */ /* 0x000fc800078810ff */
[----:B------:R-:W-:Y:S01]  /*2c70*/  LEA.HI.X R9, R20, R77, R9, 0x2, P4 ;  /* 0x0000004d14097211 */ /* 0x000fe200020f1409 */
[----:B---3--:R-:W-:-:S04]  /*2c80*/  FMUL R7, R25, R56 ;  /* 0x0000003819077220 */ /* 0x008fc80000400000 */
[----:B------:R-:W-:-:S05]  /*2c90*/  FFMA R7, R26, R19, R7 ;  /* 0x000000131a077223 */ /* 0x000fca0000000007 */
[----:B------:R2:W-:Y:S01]  /*2ca0*/  @P3 STG.E desc[UR40][R12.64], R7 ;  /* 0x000000070c003986 */ /* 0x0005e2000c101928 */
[----:B------:R-:W-:Y:S05]  /*2cb0*/  @!P0 BRA `(.L_x_33) ;  /* 0x0000000000048947 */ /* 0x000fea0003800000 */
[----:B------:R0:W5:Y:S02]  /*2cc0*/  LDG.E.LTC128B R25, desc[UR40][R8.64+0x4] ;  /* 0x0000042808197981 */ /* 0x000164000c1e1920 */
.L_x_33:
[----:B------:R-:W-:Y:S05]  /*2cd0*/  BSYNC B1 ;  /* 0x0000000000017941 */ /* 0x000fea0003800000 */
.L_x_32:
[----:B-----5:R-:W-:Y:S01]  /*2ce0*/  FMUL R14, R25, R56 ;  /* 0x00000038190e7220 */ /* 0x020fe20000400000 */
[----:B------:R-:W-:Y:S01]  /*2cf0*/  ISETP.GT.AND P3, PT, R3, RZ, P1 ;  /* 0x000000ff0300720c */ /* 0x000fe20000f64270 */
[----:B------:R-:W-:Y:S01]  /*2d00*/  BSSY B1, `(.L_x_34) ;  /* 0x0000006000017945 */ /* 0x000fe20003800000 */
[----:B------:R-:W-:Y:S01]  /*2d10*/  ISETP.GT.AND P2, PT, R6, 0x9, PT ;  /* 0x000000090600780c */ /* 0x000fe20003f44270 */
[----:B------:R-:W-:-:S05]  /*2d20*/  FFMA R27, R27, R19, R14 ;  /* 0x000000131b1b7223 */ /* 0x000fca000000000e */
[----:B------:R3:W-:Y:S05]  /*2d30*/  @P0 STG.E desc[UR40][R12.64+0x4], R27 ;  /* 0x0000041b0c000986 */ /* 0x0007ea000c101928 */
[----:B------:R-:W-:Y:S05]  /*2d40*/  @!P3 BRA `(.L_x_35) ;  /* 0x000000000004b947 */ /* 0x000fea0003800000 */
[----:B------:R4:W5:Y:S02]  /*2d50*/  LDG.E.LTC128B R25, desc[UR40][R4.64+0x20] ;  /* 0x0000202804197981 */ /* 0x000964000c1e1920 */
.L_x_35:
[----:B------:R-:W-:Y:S05]  /*2d60*/  BSYNC B1 ;  /* 0x0000000000017941 */ /* 0x000fea0003800000 */
.L_x_34:
[----:B--2--5:R-:W-:Y:S01]  /*2d70*/  FMUL R7, R25, R56 ;  /* 0x0000003819077220 */ /* 0x024fe20000400000 */
[----:B------:R-:W-:Y:S01]  /*2d80*/  ISETP.GT.AND P0, PT, R3, RZ, P2 ;  /* 0x000000ff0300720c */ /* 0x000fe20001704270 */
[----:B------:R-:W-:Y:S02]  /*2d90*/  BSSY B1, `(.L_x_36) ;  /* 0x0000005000017945 */ /* 0x000fe40003800000 */
[----:B------:R-:W-:-:S05]  /*2da0*/  FFMA R7, R28, R19, R7 ;  /* 0x000000131c077223 */ /* 0x000fca0000000007 */
[----:B------:R2:W-:Y:S05]  /*2db0*/  @P3 STG.E desc[UR40][R10.64+0x20], R7 ;  /* 0x000020070a003986 */ /* 0x0005ea000c101928 */
[----:B------:R-:W-:Y:S05]  /*2dc0*/  @!P0 BRA `(.L_x_37) ;  /* 0x0000000000048947 */ /* 0x000fea0003800000 */
[----:B------:R0:W5:Y:S02]  /*2dd0*/  LDG.E.LTC128B R25, desc[UR40][R4.64+0x24] ;  /* 0x0000242804197981 */ /* 0x000164000c1e1920 */
.L_x_37:
[----:B------:R-:W-:Y:S05]  /*2de0*/  BSYNC B1 ;  /* 0x0000000000017941 */ /* 0x000fea0003800000 */
.L_x_36:
[----:B-----5:R-:W-:Y:S01]  /*2df0*/  FMUL R14, R25, R56 ;  /* 0x00000038190e7220 */ /* 0x020fe20000400000 */
[----:B------:R-:W-:Y:S01]  /*2e00*/  ISETP.GT.AND P1, PT, R3, 0x8, P1 ;  /* 0x000000080300780c */ /* 0x000fe20000f24270 */
[----:B------:R-:W-:Y:S02]  /*2e10*/  BSSY B1, `(.L_x_38) ;  /* 0x0000005000017945 */ /* 0x000fe40003800000 */
[----:B------:R-:W-:-:S05]  /*2e20*/  FFMA R29, R29, R19, R14 ;  /* 0x000000131d1d7223 */ /* 0x000fca000000000e */
[----:B------:R0:W-:Y:S05]  /*2e30*/  @P0 STG.E desc[UR40][R10.64+0x24], R29 ;  /* 0x0000241d0a000986 */ /* 0x0001ea000c101928 */
[----:B------:R-:W-:Y:S05]  /*2e40*/  @!P1 BRA `(.L_x_39) ;  /* 0x0000000000049947 */ /* 0x000fea0003800000 */
[----:B------:R0:W5:Y:S02]  /*2e50*/  LDG.E.LTC128B R25, desc[UR40][R8.64+0x20] ;  /* 0x0000202808197981 */ /* 0x000164000c1e1920 */
.L_x_39:
[----:B------:R-:W-:Y:S05]  /*2e60*/  BSYNC B1 ;  /* 0x0000000000017941 */ /* 0x000fea0003800000 */
.L_x_38:
[----:B--2--5:R-:W-:Y:S01]  /*2e70*/  FMUL R7, R25, R56 ;  /* 0x0000003819077220 */ /* 0x024fe20000400000 */
[----:B------:R-:W-:Y:S01]  /*2e80*/  ISETP.GT.AND P2, PT, R3, 0x8, P2 ;  /* 0x000000080300780c */ /* 0x000fe20001744270 */
[----:B------:R-:W-:Y:S01]  /*2e90*/  BSSY B1, `(.L_x_40) ;  /* 0x0000006000017945 */ /* 0x000fe20003800000 */
[----:B------:R-:W-:Y:S01]  /*2ea0*/  ISETP.GT.AND P0, PT, R6, 0x10, PT ;  /* 0x000000100600780c */ /* 0x000fe20003f04270 */
[----:B------:R-:W-:-:S05]  /*2eb0*/  FFMA R7, R30, R19, R7 ;  /* 0x000000131e077223 */ /* 0x000fca0000000007 */
[----:B------:R2:W-:Y:S05]  /*2ec0*/  @P1 STG.E desc[UR40][R12.64+0x20], R7 ;  /* 0x000020070c001986 */ /* 0x0005ea000c101928 */
[----:B------:R-:W-:Y:S05]  /*2ed0*/  @!P2 BRA `(.L_x_41) ;  /* 0x000000000004a947 */ /* 0x000fea0003800000 */
[----:B------:R0:W5:Y:S02]  /*2ee0*/  LDG.E.LTC128B R25, desc[UR40][R8.64+0x24] ;  /* 0x0000242808197981 */ /* 0x000164000c1e1920 */
.L_x_41:
[----:B------:R-:W-:Y:S05]  /*2ef0*/  BSYNC B1 ;  /* 0x0000000000017941 */ /* 0x000fea0003800000 */
.L_x_40:
        /* <DEDUP_REMOVED lines=8> */
.L_x_43:
[----:B------:R-:W-:Y:S05]  /*2f80*/  BSYNC B1 ;  /* 0x0000000000017941 */ /* 0x000fea0003800000 */
.L_x_42:
[----:B--2--5:R-:W-:Y:S01]  /*2f90*/  FMUL R7, R25, R56 ;  /* 0x0000003819077220 */ /* 0x024fe20000400000 */
[----:B------:R-:W-:Y:S01]  /*2fa0*/  ISETP.GT.AND P2, PT, R3, RZ, P1 ;  /* 0x000000ff0300720c */ /* 0x000fe20000f44270 */
[----:B------:R-:W-:Y:S02]  /*2fb0*/  BSSY B1, `(.L_x_44) ;  /* 0x0000005000017945 */ /* 0x000fe40003800000 */
[----:B------:R-:W-:-:S05]  /*2fc0*/  FFMA R7, R32, R19, R7 ;  /* 0x0000001320077223 */ /* 0x000fca0000000007 */
[----:B------:R2:W-:Y:S05]  /*2fd0*/  @P3 STG.E desc[UR40][R10.64+0x40], R7 ;  /* 0x000040070a003986 */ /* 0x0005ea000c101928 */
[----:B------:R-:W-:Y:S05]  /*2fe0*/  @!P2 BRA `(.L_x_45) ;  /* 0x000000000004a947 */ /* 0x000fea0003800000 */
[----:B------:R0:W5:Y:S02]  /*2ff0*/  LDG.E.LTC128B R25, desc[UR40][R4.64+0x44] ;  /* 0x0000442804197981 */ /* 0x000164000c1e1920 */
.L_x_45:
[----:B------:R-:W-:Y:S05]  /*3000*/  BSYNC B1 ;  /* 0x0000000000017941 */ /* 0x000fea0003800000 */
.L_x_44:
[----:B-----5:R-:W-:Y:S01]  /*3010*/  FMUL R14, R25, R56 ;  /* 0x00000038190e7220 */ /* 0x020fe20000400000 */
[----:B------:R-:W-:Y:S01]  /*3020*/  ISETP.GT.AND P0, PT, R3, 0x8, P0 ;  /* 0x000000080300780c */ /* 0x000fe20000704270 */
[----:B------:R-:W-:Y:S02]  /*3030*/  BSSY B1, `(.L_x_46) ;  /* 0x0000005000017945 */ /* 0x000fe40003800000 */
[----:B------:R-:W-:-:S05]  /*3040*/  FFMA R33, R33, R19, R14 ;  /* 0x0000001321217223 */ /* 0x000fca000000000e */
[----:B------:R0:W-:Y:S05]  /*3050*/  @P2 STG.E desc[UR40][R10.64+0x44], R33 ;  /* 0x000044210a002986 */ /* 0x0001ea000c101928 */
[----:B------:R-:W-:Y:S05]  /*3060*/  @!P0 BRA `(.L_x_47) ;  /* 0x0000000000048947 */ /* 0x000fea0003800000 */
[----:B------:R0:W5:Y:S02]  /*3070*/  LDG.E.LTC128B R25, desc[UR40][R8.64+0x40] ;  /* 0x0000402808197981 */ /* 0x000164000c1e1920 */
.L_x_47:
[----:B------:R-:W-:Y:S05]  /*3080*/  BSYNC B1 ;  /* 0x0000000000017941 */ /* 0x000fea0003800000 */
.L_x_46:
        /* <DEDUP_REMOVED lines=8> */
.L_x_49:
[----:B------:R-:W-:Y:S05]  /*3110*/  BSYNC B1 ;  /* 0x0000000000017941 */ /* 0x000fea0003800000 */
.L_x_48:
        /* <DEDUP_REMOVED lines=8> */
.L_x_51:
[----:B------:R-:W-:Y:S05]  /*31a0*/  BSYNC B1 ;  /* 0x0000000000017941 */ /* 0x000fea0003800000 */
.L_x_50:
[----:B--2--5:R-:W-:Y:S01]  /*31b0*/  FMUL R7, R25, R56 ;  /* 0x0000003819077220 */ /* 0x024fe20000400000 */
[----:B------:R-:W-:Y:S01]  /*31c0*/  ISETP.GT.AND P1, PT, R3, RZ, P0 ;  /* 0x000000ff0300720c */ /* 0x000fe20000724270 */
[----:B------:R-:W-:Y:S02]  /*31d0*/  BSSY B1, `(.L_x_52) ;  /* 0x0000005000017945 */ /* 0x000fe40003800000 */
[----:B------:R-:W-:-:S05]  /*31e0*/  FFMA R7, R36, R19, R7 ;  /* 0x0000001324077223 */ /* 0x000fca0000000007 */
[----:B------:R2:W-:Y:S05]  /*31f0*/  @P3 STG.E desc[UR40][R10.64+0x60], R7 ;  /* 0x000060070a003986 */ /* 0x0005ea000c101928 */
[----:B------:R-:W-:Y:S05]  /*3200*/  @!P1 BRA `(.L_x_53) ;  /* 0x0000000000049947 */ /* 0x000fea0003800000 */
[----:B------:R0:W5:Y:S02]  /*3210*/  LDG.E.LTC128B R25, desc[UR40][R4.64+0x64] ;  /* 0x0000642804197981 */ /* 0x000164000c1e1920 */
.L_x_53:
[----:B------:R-:W-:Y:S05]  /*3220*/  BSYNC B1 ;  /* 0x0000000000017941 */ /* 0x000fea0003800000 */
.L_x_52:
[----:B-----5:R-:W-:Y:S01]  /*3230*/  FMUL R14, R25, R56 ;  /* 0x00000038190e7220 */ /* 0x020fe20000400000 */
[----:B------:R-:W-:Y:S01]  /*3240*/  ISETP.GT.AND P2, PT, R3, 0x8, P2 ;  /* 0x000000080300780c */ /* 0x000fe20001744270 */
[----:B------:R-:W-:Y:S02]  /*3250*/  BSSY B1, `(.L_x_54) ;  /* 0x0000005000017945 */ /* 0x000fe40003800000 */
[----:B------:R-:W-:-:S05]  /*3260*/  FFMA R37, R37, R19, R14 ;  /* 0x0000001325257223 */ /* 0x000fca000000000e */
[----:B------:R0:W-:Y:S05]  /*3270*/  @P1 STG.E desc[UR40][R10.64+0x64], R37 ;  /* 0x000064250a001986 */ /* 0x0001ea000c101928 */
[----:B------:R-:W-:Y:S05]  /*3280*/  @!P2 BRA `(.L_x_55) ;  /* 0x000000000004a947 */ /* 0x000fea0003800000 */
[----:B------:R0:W5:Y:S02]  /*3290*/  LDG.E.LTC128B R25, desc[UR40][R8.64+0x60] ;  /* 0x0000602808197981 */ /* 0x000164000c1e1920 */
.L_x_55:
[----:B------:R-:W-:Y:S05]  /*32a0*/  BSYNC B1 ;  /* 0x0000000000017941 */ /* 0x000fea0003800000 */
.L_x_54:
        /* <DEDUP_REMOVED lines=8> */
.L_x_57:
[----:B------:R-:W-:Y:S05]  /*3330*/  BSYNC B1 ;  /* 0x0000000000017941 */ /* 0x000fea0003800000 */
.L_x_56:
        /* <DEDUP_REMOVED lines=8> */
.L_x_59:
[----:B------:R-:W-:Y:S05]  /*33c0*/  BSYNC B1 ;  /* 0x0000000000017941 */ /* 0x000fea0003800000 */
.L_x_58:
[----:B--2--5:R-:W-:Y:S01]  /*33d0*/  FMUL R7, R25, R56 ;  /* 0x0000003819077220 */ /* 0x024fe20000400000 */
[----:B------:R-:W-:Y:S01]  /*33e0*/  ISETP.GT.AND P0, PT, R3, RZ, P2 ;  /* 0x000000ff0300720c */ /* 0x000fe20001704270 */
[----:B------:R-:W-:Y:S02]  /*33f0*/  BSSY B1, `(.L_x_60) ;  /* 0x0000005000017945 */ /* 0x000fe40003800000 */
[----:B------:R-:W-:-:S05]  /*3400*/  FFMA R7, R40, R19, R7 ;  /* 0x0000001328077223 */ /* 0x000fca0000000007 */
[----:B------:R2:W-:Y:S05]  /*3410*/  @P3 STG.E desc[UR40][R10.64+0x80], R7 ;  /* 0x000080070a003986 */ /* 0x0005ea000c101928 */
[----:B------:R-:W-:Y:S05]  /*3420*/  @!P0 BRA `(.L_x_61) ;  /* 0x0000000000048947 */ /* 0x000fea0003800000 */
[----:B------:R0:W5:Y:S02]  /*3430*/  LDG.E.LTC128B R25, desc[UR40][R4.64+0x84] ;  /* 0x0000842804197981 */ /* 0x000164000c1e1920 */
.L_x_61:
[----:B------:R-:W-:Y:S05]  /*3440*/  BSYNC B1 ;  /* 0x0000000000017941 */ /* 0x000fea0003800000 */
.L_x_60:
[----:B-----5:R-:W-:Y:S01]  /*3450*/  FMUL R14, R25, R56 ;  /* 0x00000038190e7220 */ /* 0x020fe20000400000 */
[----:B------:R-:W-:Y:S01]  /*3460*/  ISETP.GT.AND P1, PT, R3, 0x8, P1 ;  /* 0x000000080300780c */ /* 0x000fe20000f24270 */
[----:B------:R-:W-:Y:S02]  /*3470*/  BSSY B1, `(.L_x_62) ;  /* 0x0000005000017945 */ /* 0x000fe40003800000 */
[----:B------:R-:W-:-:S05]  /*3480*/  FFMA R41, R41, R19, R14 ;  /* 0x0000001329297223 */ /* 0x000fca000000000e */
[----:B------:R0:W-:Y:S05]  /*3490*/  @P0 STG.E desc[UR40][R10.64+0x84], R41 ;  /* 0x000084290a000986 */ /* 0x0001ea000c101928 */
[----:B------:R-:W-:Y:S05]  /*34a0*/  @!P1 BRA `(.L_x_63) ;  /* 0x0000000000049947 */ /* 0x000fea0003800000 */
[----:B------:R0:W5:Y:S02]  /*34b0*/  LDG.E.LTC128B R25, desc[UR40][R8.64+0x80] ;  /* 0x0000802808197981 */ /* 0x000164000c1e1920 */
.L_x_63:
[----:B------:R-:W-:Y:S05]  /*34c0*/  BSYNC B1 ;  /* 0x0000000000017941 */ /* 0x000fea0003800000 */
.L_x_62:
        /* <DEDUP_REMOVED lines=8> */
.L_x_65:
[----:B------:R-:W-:Y:S05]  /*3550*/  BSYNC B1 ;  /* 0x0000000000017941 */ /* 0x000fea0003800000 */
.L_x_64:
        /* <DEDUP_REMOVED lines=8> */
.L_x_67:
[----:B------:R-:W-:Y:S05]  /*35e0*/  BSYNC B1 ;  /* 0x0000000000017941 */ /* 0x000fea0003800000 */
.L_x_66:
[----:B--2--5:R-:W-:Y:S01]  /*35f0*/  FMUL R7, R25, R56 ;  /* 0x0000003819077220 */ /* 0x024fe20000400000 */
[----:B------:R-:W-:Y:S01]  /*3600*/  ISETP.GT.AND P2, PT, R3, RZ, P1 ;  /* 0x000000ff0300720c */ /* 0x000fe20000f44270 */
[----:B------:R-:W-:Y:S02]  /*3610*/  BSSY B1, `(.L_x_68) ;  /* 0x0000005000017945 */ /* 0x000fe40003800000 */
[----:B------:R-:W-:-:S05]  /*3620*/  FFMA R7, R44, R19, R7 ;  /* 0x000000132c077223 */ /* 0x000fca0000000007 */
[----:B------:R2:W-:Y:S05]  /*3630*/  @P3 STG.E desc[UR40][R10.64+0xa0], R7 ;  /* 0x0000a0070a003986 */ /* 0x0005ea000c101928 */
[----:B------:R-:W-:Y:S05]  /*3640*/  @!P2 BRA `(.L_x_69) ;  /* 0x000000000004a947 */ /* 0x000fea0003800000 */
[----:B------:R0:W5:Y:S02]  /*3650*/  LDG.E.LTC128B R25, desc[UR40][R4.64+0xa4] ;  /* 0x0000a42804197981 */ /* 0x000164000c1e1920 */
.L_x_69:
[----:B------:R-:W-:Y:S05]  /*3660*/  BSYNC B1 ;  /* 0x0000000000017941 */ /* 0x000fea0003800000 */
.L_x_68:
[----:B-----5:R-:W-:Y:S01]  /*3670*/  FMUL R14, R25, R56 ;  /* 0x00000038190e7220 */ /* 0x020fe20000400000 */
[----:B------:R-:W-:Y:S01]  /*3680*/  ISETP.GT.AND P0, PT, R3, 0x8, P0 ;  /* 0x000000080300780c */ /* 0x000fe20000704270 */
[----:B------:R-:W-:Y:S02]  /*3690*/  BSSY B1, `(.L_x_70) ;  /* 0x0000005000017945 */ /* 0x000fe40003800000 */
[----:B------:R-:W-:-:S05]  /*36a0*/  FFMA R45, R45, R19, R14 ;  /* 0x000000132d2d7223 */ /* 0x000fca000000000e */
[----:B------:R0:W-:Y:S05]  /*36b0*/  @P2 STG.E desc[UR40][R10.64+0xa4], R45 ;  /* 0x0000a42d0a002986 */ /* 0x0001ea000c101928 */
[----:B------:R-:W-:Y:S05]  /*36c0*/  @!P0 BRA `(.L_x_71) ;  /* 0x0000000000048947 */ /* 0x000fea0003800000 */
[----:B------:R0:W5:Y:S02]  /*36d0*/  LDG.E.LTC128B R25, desc[UR40][R8.64+0xa0] ;  /* 0x0000a02808197981 */ /* 0x000164000c1e1920 */
.L_x_71:
[----:B------:R-:W-:Y:S05]  /*36e0*/  BSYNC B1 ;  /* 0x0000000000017941 */ /* 0x000fea0003800000 */
.L_x_70:
        /* <DEDUP_REMOVED lines=8> */
.L_x_73:
[----:B------:R-:W-:Y:S05]  /*3770*/  BSYNC B1 ;  /* 0x0000000000017941 */ /* 0x000fea0003800000 */
.L_x_72:
        /* <DEDUP_REMOVED lines=8> */
.L_x_75:
[----:B------:R-:W-:Y:S05]  /*3800*/  BSYNC B1 ;  /* 0x0000000000017941 */ /* 0x000fea0003800000 */
.L_x_74:
[----:B--2--5:R-:W-:Y:S01]  /*3810*/  FMUL R7, R25, R56 ;  /* 0x0000003819077220 */ /* 0x024fe20000400000 */
[----:B------:R-:W-:Y:S01]  /*3820*/  ISETP.GT.AND P1, PT, R3, RZ, P0 ;  /* 0x000000ff0300720c */ /* 0x000fe20000724270 */
[----:B------:R-:W-:Y:S02]  /*3830*/  BSSY B1, `(.L_x_76) ;  /* 0x0000005000017945 */ /* 0x000fe40003800000 */
[----:B------:R-:W-:-:S05]  /*3840*/  FFMA R7, R48, R19, R7 ;  /* 0x0000001330077223 */ /* 0x000fca0000000007 */
[----:B------:R2:W-:Y:S05]  /*3850*/  @P3 STG.E desc[UR40][R10.64+0xc0], R7 ;  /* 0x0000c0070a003986 */ /* 0x0005ea000c101928 */
[----:B------:R-:W-:Y:S05]  /*3860*/  @!P1 BRA `(.L_x_77) ;  /* 0x0000000000049947 */ /* 0x000fea0003800000 */
[----:B------:R0:W5:Y:S02]  /*3870*/  LDG.E.LTC128B R25, desc[UR40][R4.64+0xc4] ;  /* 0x0000c42804197981 */ /* 0x000164000c1e1920 */
.L_x_77:
[----:B------:R-:W-:Y:S05]  /*3880*/  BSYNC B1 ;  /* 0x0000000000017941 */ /* 0x000fea0003800000 */
.L_x_76:
[----:B-----5:R-:W-:Y:S01]  /*3890*/  FMUL R14, R25, R56 ;  /* 0x00000038190e7220 */ /* 0x020fe20000400000 */
[----:B------:R-:W-:Y:S01]  /*38a0*/  ISETP.GT.AND P2, PT, R3, 0x8, P2 ;  /* 0x000000080300780c */ /* 0x000fe20001744270 */
[----:B------:R-:W-:Y:S02]  /*38b0*/  BSSY B1, `(.L_x_78) ;  /* 0x0000005000017945 */ /* 0x000fe40003800000 */
[----:B------:R-:W-:-:S05]  /*38c0*/  FFMA R49, R49, R19, R14 ;  /* 0x0000001331317223 */ /* 0x000fca000000000e */
[----:B------:R0:W-:Y:S05]  /*38d0*/  @P1 STG.E desc[UR40][R10.64+0xc4], R49 ;  /* 0x0000c4310a001986 */ /* 0x0001ea000c101928 */
[----:B------:R-:W-:Y:S05]  /*38e0*/  @!P2 BRA `(.L_x_79) ;  /* 0x000000000004a947 */ /* 0x000fea0003800000 */
[----:B------:R0:W5:Y:S02]  /*38f0*/  LDG.E.LTC128B R25, desc[UR40][R8.64+0xc0] ;  /* 0x0000c02808197981 */ /* 0x000164000c1e1920 */
.L_x_79:
[----:B------:R-:W-:Y:S05]  /*3900*/  BSYNC B1 ;  /* 0x0000000000017941 */ /* 0x000fea0003800000 */
.L_x_78:
        /* <DEDUP_REMOVED lines=8> */
.L_x_81:
[----:B------:R-:W-:Y:S05]  /*3990*/  BSYNC B1 ;  /* 0x0000000000017941 */ /* 0x000fea0003800000 */
.L_x_80:
[----:B-----5:R-:W-:Y:S01]  /*39a0*/  FMUL R14, R25, R56 ;  /* 0x00000038190e7220 */ /* 0x020fe20000400000 */
[----:B------:R-:W-:Y:S01]  /*39b0*/  ISETP.GT.AND P2, PT, R6, 0x39, PT ;  /* 0x000000390600780c */ /* 0x000fe20003f44270 */
[----:B------:R-:W-:Y:S01]  /*39c0*/  @P0 IMAD.MOV.U32 R6, RZ, RZ, R12 ;  /* 0x000000ffff060224 */ /* 0x000fe200078e000c */
[----:B------:R-:W-:Y:S01]  /*39d0*/  ISETP.GT.AND P3, PT, R3, RZ, P1 ;  /* 0x000000ff0300720c */ /* 0x000fe20000f64270 */
[----:B------:R-:W-:Y:S01]  /*39e0*/  FFMA R51, R51, R19, R14 ;  /* 0x0000001333337223 */ /* 0x000fe2000000000e */
[----:B--2---:R-:W-:Y:S01]  /*39f0*/  @P0 IMAD.MOV.U32 R7, RZ, RZ, R13 ;  /* 0x000000ffff070224 */ /* 0x004fe200078e000d */
[----:B------:R-:W-:Y:S04]  /*3a00*/  BSSY B1, `(.L_x_82) ;  /* 0x0000004000017945 */ /* 0x000fe80003800000 */
[----:B------:R2:W-:Y:S06]  /*3a10*/  @P0 STG.E desc[UR40][R6.64+0xc4], R51 ;  /* 0x0000c43306000986 */ /* 0x0005ec000c101928 */
[----:B------:R-:W-:Y:S05]  /*3a20*/  @!P3 BRA `(.L_x_83) ;  /* 0x000000000004b947 */ /* 0x000fea0003800000 */
[----:B------:R0:W5:Y:S02]  /*3a30*/  LDG.E.LTC128B R25, desc[UR40][R4.64+0xe0] ;  /* 0x0000e02804197981 */ /* 0x000164000c1e1920 */
.L_x_83:
[----:B------:R-:W-:Y:S05]  /*3a40*/  BSYNC B1 ;  /* 0x0000000000017941 */ /* 0x000fea0003800000 */
.L_x_82:
[----:B--2--5:R-:W-:Y:S01]  /*3a50*/  FMUL R7, R25, R56 ;  /* 0x0000003819077220 */ /* 0x024fe20000400000 */
[----:B------:R-:W-:Y:S01]  /*3a60*/  @P3 IMAD.MOV.U32 R6, RZ, RZ, R10 ;  /* 0x000000ffff063224 */ /* 0x000fe200078e000a */
[----:B------:R-:W-:Y:S01]  /*3a70*/  ISETP.GT.AND P0, PT, R3, RZ, P2 ;  /* 0x000000ff0300720c */ /* 0x000fe20001704270 */
[----:B------:R-:W-:Y:S01]  /*3a80*/  BSSY B1, `(.L_x_84) ;  /* 0x0000006000017945 */ /* 0x000fe20003800000 */
[----:B------:R-:W-:Y:S01]  /*3a90*/  FFMA R15, R52, R19, R7 ;  /* 0x00000013340f7223 */ /* 0x000fe20000000007 */
[----:B------:R-:W-:-:S05]  /*3aa0*/  @P3 IMAD.MOV.U32 R7, RZ, RZ, R11 ;  /* 0x000000ffff073224 */ /* 0x000fca00078e000b */
[----:B------:R2:W-:Y:S05]  /*3ab0*/  @P3 STG.E desc[UR40][R6.64+0xe0], R15 ;  /* 0x0000e00f06003986 */ /* 0x0005ea000c101928 */
[----:B------:R-:W-:Y:S05]  /*3ac0*/  @!P0 BRA `(.L_x_85) ;  /* 0x0000000000048947 */ /* 0x000fea0003800000 */
[----:B------:R0:W5:Y:S02]  /*3ad0*/  LDG.E.LTC128B R25, desc[UR40][R4.64+0xe4] ;  /* 0x0000e42804197981 */ /* 0x000164000c1e1920 */
.L_x_85:
[----:B------:R-:W-:Y:S05]  /*3ae0*/  BSYNC B1 ;  /* 0x0000000000017941 */ /* 0x000fea0003800000 */
.L_x_84:
[----:B01--45:R-:W-:Y:S01]  /*3af0*/  FMUL R4, R25, R56 ;  /* 0x0000003819047220 */ /* 0x033fe20000400000 */
[----:B------:R-:W-:Y:S01]  /*3b00*/  ISETP.GT.AND P1, PT, R3, 0x8, P1 ;  /* 0x000000080300780c */ /* 0x000fe20000f24270 */
[----:B------:R-:W-:Y:S02]  /*3b10*/  BSSY B1, `(.L_x_86) ;  /* 0x0000005000017945 */ /* 0x000fe40003800000 */
[----:B------:R-:W-:-:S05]  /*3b20*/  FFMA R53, R53, R19, R4 ;  /* 0x0000001335357223 */ /* 0x000fca0000000004 */
[----:B------:R0:W-:Y:S05]  /*3b30*/  @P0 STG.E desc[UR40][R10.64+0xe4], R53 ;  /* 0x0000e4350a000986 */ /* 0x0001ea000c101928 */
[----:B------:R-:W-:Y:S05]  /*3b40*/  @!P1 BRA `(.L_x_87) ;  /* 0x0000000000049947 */ /* 0x000fea0003800000 */
[----:B------:R1:W5:Y:S02]  /*3b50*/  LDG.E.LTC128B R25, desc[UR40][R8.64+0xe0] ;  /* 0x0000e02808197981 */ /* 0x000364000c1e1920 */
.L_x_87:
[----:B------:R-:W-:Y:S05]  /*3b60*/  BSYNC B1 ;  /* 0x0000000000017941 */ /* 0x000fea0003800000 */
.L_x_86:
[----:B-----5:R-:W-:Y:S01]  /*3b70*/  FMUL R5, R25, R56 ;  /* 0x0000003819057220 */ /* 0x020fe20000400000 */
[----:B------:R-:W-:Y:S01]  /*3b80*/  @P1 IMAD.MOV.U32 R4, RZ, RZ, R12 ;  /* 0x000000ffff041224 */ /* 0x000fe200078e000c */
[----:B------:R-:W-:Y:S01]  /*3b90*/  ISETP.GT.AND P2, PT, R3, 0x8, P2 ;  /* 0x000000080300780c */ /* 0x000fe20001744270 */
[----:B------:R-:W-:Y:S01]  /*3ba0*/  BSSY B1, `(.L_x_88) ;  /* 0x0000006000017945 */ /* 0x000fe20003800000 */
[----:B--2---:R-:W-:Y:S01]  /*3bb0*/  FFMA R7, R54, R19, R5 ;  /* 0x0000001336077223 */ /* 0x004fe20000000005 */
[----:B------:R-:W-:-:S05]  /*3bc0*/  @P1 IMAD.MOV.U32 R5, RZ, RZ, R13 ;  /* 0x000000ffff051224 */ /* 0x000fca00078e000d */
[----:B------:R2:W-:Y:S05]  /*3bd0*/  @P1 STG.E desc[UR40][R4.64+0xe0], R7 ;  /* 0x0000e00704001986 */ /* 0x0005ea000c101928 */
[----:B------:R-:W-:Y:S05]  /*3be0*/  @!P2 BRA `(.L_x_89) ;  /* 0x000000000004a947 */ /* 0x000fea0003800000 */
[----:B------:R4:W5:Y:S02]  /*3bf0*/  LDG.E.LTC128B R25, desc[UR40][R8.64+0xe4] ;  /* 0x0000e42808197981 */ /* 0x000964000c1e1920 */
.L_x_89:
[----:B------:R-:W-:Y:S05]  /*3c00*/  BSYNC B1 ;  /* 0x0000000000017941 */ /* 0x000fea0003800000 */
.L_x_88:
[----:B--2--5:R-:W-:-:S04]  /*3c10*/  FMUL R4, R25, R56 ;  /* 0x0000003819047220 */ /* 0x024fc80000400000 */
[----:B------:R-:W-:Y:S01]  /*3c20*/  FFMA R55, R55, R19, R4 ;  /* 0x0000001337377223 */ /* 0x000fe20000000004 */
[----:B------:R-:W-:Y:S06]  /*3c30*/  @!P2 BRA `(.L_x_90) ;  /* 0x0000000400f0a947 */ /* 0x000fec0003800000 */
[----:B------:R2:W-:Y:S01]  /*3c40*/  STG.E desc[UR40][R12.64+0xe4], R55 ;  /* 0x0000e4370c007986 */ /* 0x0005e2000c101928 */
[----:B------:R-:W-:Y:S05]  /*3c50*/  BRA `(.L_x_90) ;  /* 0x0000000400e87947 */ /* 0x000fea0003800000 */
.L_x_29:
[----:B------:R-:W-:Y:S01]  /*3c60*/  ISETP.GT.AND P0, PT, R6, 0x1, PT ;  /* 0x000000010600780c */ /* 0x000fe20003f04270 */
[----:B------:R-:W-:Y:S01]  /*3c70*/  ULDC.64 UR4, c[0x0][0x5c0] ;  /* 0x0001700000047ab9 */ /* 0x000fe20000000a00 */
[-C--:B------:R-:W-:Y:S01]  /*3c80*/  FMUL R7, R24, R19.reuse ;  /* 0x0000001318077220 */ /* 0x080fe20000400000 */
[C---:B------:R-:W-:Y:S01]  /*3c90*/  LEA R4, P4, R70.reuse, UR4, 0x2 ;  /* 0x0000000446047c11 */ /* 0x040fe2000f8810ff */
[-C--:B------:R-:W-:Y:S01]  /*3ca0*/  FMUL R25, R25, R19.reuse ;  /* 0x0000001319197220 */ /* 0x080fe20000400000 */
[----:B------:R-:W-:Y:S01]  /*3cb0*/  ISETP.GT.AND P2, PT, R3, RZ, P0 ;  /* 0x000000ff0300720c */ /* 0x000fe20000744270 */
[-C--:B------:R-:W-:Y:S01]  /*3cc0*/  FMUL R27, R27, R19.reuse ;  /* 0x000000131b1b7220 */ /* 0x080fe20000400000 */
[----:B------:R-:W-:Y:S01]  /*3cd0*/  LEA.HI.X R5, R70, UR5, R79, 0x2, P4 ;  /* 0x0000000546057c11 */ /* 0x000fe2000a0f144f */
[-C--:B------:R-:W-:Y:S01]  /*3ce0*/  FMUL R11, R28, R19.reuse ;  /* 0x000000131c0b7220 */ /* 0x080fe20000400000 */
[----:B------:R-:W-:Y:S01]  /*3cf0*/  ISETP.GT.AND P3, PT, R3, 0x8, P3 ;  /* 0x000000080300780c */ /* 0x000fe20001f64270 */
[-C--:B------:R-:W-:Y:S01]  /*3d00*/  FMUL R29, R29, R19.reuse ;  /* 0x000000131d1d7220 */ /* 0x080fe20000400000 */
[----:B------:R-:W-:Y:S01]  /*3d10*/  ISETP.GT.AND P0, PT, R3, 0x8, P0 ;  /* 0x000000080300780c */ /* 0x000fe20000704270 */
[----:B------:R0:W-:Y:S01]  /*3d20*/  @P1 STG.E desc[UR40][R4.64], R7 ;  /* 0x0000000704001986 */ /* 0x0001e2000c101928 */
[C---:B------:R-:W-:Y:S01]  /*3d30*/  ISETP.GT.AND P5, PT, R6.reuse, 0x8, PT ;  /* 0x000000080600780c */ /* 0x040fe20003fa4270 */
[-C--:B------:R-:W-:Y:S01]  /*3d40*/  FMUL R31, R31, R19.reuse ;  /* 0x000000131f1f7220 */ /* 0x080fe20000400000 */
[----:B------:R-:W-:Y:S01]  /*3d50*/  SHF.L.U64.HI R9, R57, 0x2, R58 ;  /* 0x0000000239097819 */ /* 0x000fe2000001023a */
[-C--:B------:R-:W-:Y:S01]  /*3d60*/  FMUL R33, R33, R19.reuse ;  /* 0x0000001321217220 */ /* 0x080fe20000400000 */
[----:B------:R-:W-:Y:S01]  /*3d70*/  LEA R8, P1, R57, R4, 0x2 ;  /* 0x0000000439087211 */ /* 0x000fe200078210ff */
[----:B------:R-:W-:Y:S01]  /*3d80*/  @P2 STG.E desc[UR40][R4.64+0x4], R25 ;  /* 0x0000041904002986 */ /* 0x000fe2000c101928 */
[----:B------:R-:W-:Y:S01]  /*3d90*/  ISETP.GT.AND P4, PT, R6, 0x9, PT ;  /* 0x000000090600780c */ /* 0x000fe20003f84270 */
[-C--:B------:R-:W-:Y:S01]  /*3da0*/  FMUL R35, R35, R19.reuse ;  /* 0x0000001323237220 */ /* 0x080fe20000400000 */
[----:B------:R-:W-:Y:S01]  /*3db0*/  ISETP.GT.AND P2, PT, R3, RZ, P5 ;  /* 0x000000ff0300720c */ /* 0x000fe20002f44270 */
[----:B------:R-:W-:Y:S01]  /*3dc0*/  IMAD.X R9, R9, 0x1, R5, P1 ;  /* 0x0000000109097824 */ /* 0x000fe200008e0605 */
[C---:B------:R-:W-:Y:S01]  /*3dd0*/  ISETP.GT.AND P1, PT, R3.reuse, RZ, P4 ;  /* 0x000000ff0300720c */ /* 0x040fe20002724270 */
[-C--:B0-----:R-:W-:Y:S01]  /*3de0*/  FMUL R7, R26, R19.reuse ;  /* 0x000000131a077220 */ /* 0x081fe20000400000 */
[----:B------:R-:W-:Y:S01]  /*3df0*/  ISETP.GT.AND P4, PT, R3, 0x8, P4 ;  /* 0x000000080300780c */ /* 0x000fe20002784270 */
[-C--:B------:R-:W-:Y:S01]  /*3e00*/  FMUL R37, R37, R19.reuse ;  /* 0x0000001325257220 */ /* 0x080fe20000400000 */
[-C--:B------:R-:W-:Y:S01]  /*3e10*/  FMUL R39, R39, R19.reuse ;  /* 0x0000001327277220 */ /* 0x080fe20000400000 */
[-C--:B------:R-:W-:Y:S01]  /*3e20*/  FMUL R41, R41, R19.reuse ;  /* 0x0000001329297220 */ /* 0x080fe20000400000 */
[----:B------:R0:W-:Y:S01]  /*3e30*/  @P3 STG.E desc[UR40][R8.64], R7 ;  /* 0x0000000708003986 */ /* 0x0001e2000c101928 */
[C---:B------:R-:W-:Y:S01]  /*3e40*/  ISETP.GT.AND P3, PT, R6.reuse, 0x11, PT ;  /* 0x000000110600780c */ /* 0x040fe20003f64270 */
[-C--:B------:R-:W-:Y:S01]  /*3e50*/  FMUL R43, R43, R19.reuse ;  /* 0x000000132b2b7220 */ /* 0x080fe20000400000 */
[-C--:B------:R-:W-:Y:S01]  /*3e60*/  FMUL R45, R45, R19.reuse ;  /* 0x000000132d2d7220 */ /* 0x080fe20000400000 */
[----:B------:R-:W-:Y:S01]  /*3e70*/  @P0 STG.E desc[UR40][R8.64+0x4], R27 ;  /* 0x0000041b08000986 */ /* 0x000fe2000c101928 */
[----:B------:R-:W-:Y:S01]  /*3e80*/  ISETP.GT.AND P0, PT, R3, 0x8, P5 ;  /* 0x000000080300780c */ /* 0x000fe20002f04270 */
[-C--:B------:R-:W-:Y:S01]  /*3e90*/  FMUL R47, R47, R19.reuse ;  /* 0x000000132f2f7220 */ /* 0x080fe20000400000 */
[----:B------:R-:W-:Y:S01]  /*3ea0*/  ISETP.GT.AND P5, PT, R6, 0x10, PT ;  /* 0x000000100600780c */ /* 0x000fe20003fa4270 */
[----:B------:R1:W-:Y:S01]  /*3eb0*/  @P2 STG.E desc[UR40][R4.64+0x20], R11 ;  /* 0x0000200b04002986 */ /* 0x0003e2000c101928 */
[-C--:B------:R-:W-:Y:S01]  /*3ec0*/  FMUL R49, R49, R19.reuse ;  /* 0x0000001331317220 */ /* 0x080fe20000400000 */
[-C--:B------:R-:W-:Y:S01]  /*3ed0*/  FMUL R51, R51, R19.reuse ;  /* 0x0000001333337220 */ /* 0x080fe20000400000 */
[C---:B------:R-:W-:Y:S01]  /*3ee0*/  ISETP.GT.AND P2, PT, R3.reuse, RZ, P5 ;  /* 0x000000ff0300720c */ /* 0x040fe20002f44270 */
[----:B------:R-:W-:Y:S01]  /*3ef0*/  @P1 STG.E desc[UR40][R4.64+0x24], R29 ;  /* 0x0000241d04001986 */ /* 0x000fe2000c101928 */
[-C--:B0-----:R-:W-:Y:S01]  /*3f00*/  FMUL R7, R30, R19.reuse ;  /* 0x000000131e077220 */ /* 0x081fe20000400000 */
[----:B------:R-:W-:Y:S01]  /*3f10*/  ISETP.GT.AND P1, PT, R3, RZ, P3 ;  /* 0x000000ff0300720c */ /* 0x000fe20001f24270 */
[-C--:B------:R-:W-:Y:S01]  /*3f20*/  FMUL R53, R53, R19.reuse ;  /* 0x0000001335357220 */ /* 0x080fe20000400000 */
[C---:B------:R-:W-:Y:S01]  /*3f30*/  ISETP.GT.AND P3, PT, R3.reuse, 0x8, P3 ;  /* 0x000000080300780c */ /* 0x040fe20001f64270 */
[-C--:B------:R-:W-:Y:S01]  /*3f40*/  FMUL R13, R54, R19.reuse ;  /* 0x00000013360d7220 */ /* 0x080fe20000400000 */
[----:B------:R0:W-:Y:S01]  /*3f50*/  @P0 STG.E desc[UR40][R8.64+0x20], R7 ;  /* 0x0000200708000986 */ /* 0x0001e2000c101928 */
[----:B------:R-:W-:Y:S01]  /*3f60*/  ISETP.GT.AND P0, PT, R3, 0x8, P5 ;  /* 0x000000080300780c */ /* 0x000fe20002f04270 */
[-C--:B-1----:R-:W-:Y:S01]  /*3f70*/  FMUL R11, R32, R19.reuse ;  /* 0x00000013200b7220 */ /* 0x082fe20000400000 */
[C---:B------:R-:W-:Y:S01]  /*3f80*/  ISETP.GT.AND P5, PT, R6.reuse, 0x18, PT ;  /* 0x000000180600780c */ /* 0x040fe20003fa4270 */
[----:B------:R-:W-:Y:S01]  /*3f90*/  @P4 STG.E desc[UR40][R8.64+0x24], R31 ;  /* 0x0000241f08004986 */ /* 0x000fe2000c101928 */
[----:B------:R-:W-:Y:S01]  /*3fa0*/  ISETP.GT.AND P4, PT, R6, 0x19, PT ;  /* 0x000000190600780c */ /* 0x000fe20003f84270 */
[----:B------:R-:W-:-:S02]  /*3fb0*/  FMUL R55, R55, R19 ;  /* 0x0000001337377220 */ /* 0x000fc40000400000 */
[----:B------:R1:W-:Y:S01]  /*3fc0*/  @P2 STG.E desc[UR40][R4.64+0x40], R11 ;  /* 0x0000400b04002986 */ /* 0x0003e2000c101928 */
[----:B------:R-:W-:-:S03]  /*3fd0*/  ISETP.GT.AND P2, PT, R3, RZ, P5 ;  /* 0x000000ff0300720c */ /* 0x000fc60002f44270 */
[----:B------:R-:W-:Y:S01]  /*3fe0*/  @P1 STG.E desc[UR40][R4.64+0x44], R33 ;  /* 0x0000442104001986 */ /* 0x000fe2000c101928 */
[C---:B------:R-:W-:Y:S01]  /*3ff0*/  ISETP.GT.AND P1, PT, R3.reuse, RZ, P4 ;  /* 0x000000ff0300720c */ /* 0x040fe20002724270 */
[----:B0-----:R-:W-:Y:S01]  /*4000*/  FMUL R7, R34, R19 ;  /* 0x0000001322077220 */ /* 0x001fe20000400000 */
[----:B------:R-:W-:-:S04]  /*4010*/  ISETP.GT.AND P4, PT, R3, 0x8, P4 ;  /* 0x000000080300780c */ /* 0x000fc80002784270 */
[----:B------:R0:W-:Y:S01]  /*4020*/  @P0 STG.E desc[UR40][R8.64+0x40], R7 ;  /* 0x0000400708000986 */ /* 0x0001e2000c101928 */
[----:B-1----:R-:W-:Y:S01]  /*4030*/  FMUL R11, R36, R19 ;  /* 0x00000013240b7220 */ /* 0x002fe20000400000 */
[----:B------:R-:W-:Y:S02]  /*4040*/  ISETP.GT.AND P0, PT, R3, 0x8, P5 ;  /* 0x000000080300780c */ /* 0x000fe40002f04270 */
[----:B------:R-:W-:Y:S01]  /*4050*/  @P3 STG.E desc[UR40][R8.64+0x44], R35 ;  /* 0x0000442308003986 */ /* 0x000fe2000c101928 */
[----:B------:R-:W-:-:S03]  /*4060*/  ISETP.GT.AND P5, PT, R6, 0x20, PT ;  /* 0x000000200600780c */ /* 0x000fc60003fa4270 */
[----:B------:R1:W-:Y:S01]  /*4070*/  @P2 STG.E desc[UR40][R4.64+0x60], R11 ;  /* 0x0000600b04002986 */ /* 0x0003e2000c101928 */
[----:B------:R-:W-:Y:S02]  /*4080*/  ISETP.GT.AND P2, PT, R6, 0x21, PT ;  /* 0x000000210600780c */ /* 0x000fe40003f44270 */
[C---:B------:R-:W-:Y:S01]  /*4090*/  ISETP.GT.AND P3, PT, R3.reuse, RZ, P5 ;  /* 0x000000ff0300720c */ /* 0x040fe20002f64270 */
[----:B------:R-:W-:Y:S01]  /*40a0*/  @P1 STG.E desc[UR40][R4.64+0x64], R37 ;  /* 0x0000642504001986 */ /* 0x000fe2000c101928 */
[C---:B------:R-:W-:Y:S01]  /*40b0*/  ISETP.GT.AND P1, PT, R3.reuse, RZ, P2 ;  /* 0x000000ff0300720c */ /* 0x040fe20001724270 */
[----:B0-----:R-:W-:Y:S01]  /*40c0*/  FMUL R7, R38, R19 ;  /* 0x0000001326077220 */ /* 0x001fe20000400000 */
[----:B------:R-:W-:-:S04]  /*40d0*/  ISETP.GT.AND P2, PT, R3, 0x8, P2 ;  /* 0x000000080300780c */ /* 0x000fc80001744270 */
[----:B------:R0:W-:Y:S01]  /*40e0*/  @P0 STG.E desc[UR40][R8.64+0x60], R7 ;  /* 0x0000600708000986 */ /* 0x0001e2000c101928 */
[----:B-1----:R-:W-:Y:S01]  /*40f0*/  FMUL R11, R40, R19 ;  /* 0x00000013280b7220 */ /* 0x002fe20000400000 */
[----:B------:R-:W-:Y:S02]  /*4100*/  ISETP.GT.AND P0, PT, R3, 0x8, P5 ;  /* 0x000000080300780c */ /* 0x000fe40002f04270 */
[----:B------:R-:W-:Y:S04]  /*4110*/  @P4 STG.E desc[UR40][R8.64+0x64], R39 ;  /* 0x0000642708004986 */ /* 0x000fe8000c101928 */
[----:B------:R1:W-:Y:S01]  /*4120*/  @P3 STG.E desc[UR40][R4.64+0x80], R11 ;  /* 0x0000800b04003986 */ /* 0x0003e2000c101928 */
[----:B------:R-:W-:-:S03]  /*4130*/  ISETP.GT.AND P3, PT, R6, 0x28, PT ;  /* 0x000000280600780c */ /* 0x000fc60003f64270 */
[----:B------:R-:W-:Y:S01]  /*4140*/  @P1 STG.E desc[UR40][R4.64+0x84], R41 ;  /* 0x0000842904001986 */ /* 0x000fe2000c101928 */
[----:B------:R-:W-:Y:S01]  /*4150*/  ISETP.GT.AND P1, PT, R6, 0x29, PT ;  /* 0x000000290600780c */ /* 0x000fe20003f24270 */
[-C--:B0-----:R-:W-:Y:S01]  /*4160*/  FMUL R7, R42, R19.reuse ;  /* 0x000000132a077220 */ /* 0x081fe20000400000 */
[C---:B------:R-:W-:Y:S02]  /*4170*/  ISETP.GT.AND P5, PT, R3.reuse, RZ, P3 ;  /* 0x000000ff0300720c */ /* 0x040fe40001fa4270 */
[C---:B------:R-:W-:Y:S02]  /*4180*/  ISETP.GT.AND P4, PT, R3.reuse, RZ, P1 ;  /* 0x000000ff0300720c */ /* 0x040fe40000f84270 */
[----:B------:R0:W-:Y:S01]  /*4190*/  @P0 STG.E desc[UR40][R8.64+0x80], R7 ;  /* 0x0000800708000986 */ /* 0x0001e2000c101928 */
[----:B-1----:R-:W-:Y:S01]  /*41a0*/  FMUL R11, R44, R19 ;  /* 0x000000132c0b7220 */ /* 0x002fe20000400000 */
[----:B------:R-:W-:Y:S02]  /*41b0*/  ISETP.GT.AND P3, PT, R3, 0x8, P3 ;  /* 0x000000080300780c */ /* 0x000fe40001f64270 */
[----:B------:R-:W-:Y:S01]  /*41c0*/  @P2 STG.E desc[UR40][R8.64+0x84], R43 ;  /* 0x0000842b08002986 */ /* 0x000fe2000c101928 */
[----:B------:R-:W-:-:S02]  /*41d0*/  ISETP.GT.AND P0, PT, R6, 0x30, PT ;  /* 0x000000300600780c */ /* 0x000fc40003f04270 */
[C---:B------:R-:W-:Y:S02]  /*41e0*/  ISETP.GT.AND P1, PT, R3.reuse, 0x8, P1 ;  /* 0x000000080300780c */ /* 0x040fe40000f24270 */
[----:B------:R-:W-:Y:S01]  /*41f0*/  ISETP.GT.AND P2, PT, R6, 0x31, PT ;  /* 0x000000310600780c */ /* 0x000fe20003f44270 */
[----:B------:R1:W-:Y:S01]  /*4200*/  @P5 STG.E desc[UR40][R4.64+0xa0], R11 ;  /* 0x0000a00b04005986 */ /* 0x0003e2000c101928 */
[C---:B------:R-:W-:Y:S01]  /*4210*/  ISETP.GT.AND P5, PT, R3.reuse, RZ, P0 ;  /* 0x000000ff0300720c */ /* 0x040fe200007a4270 */
[-C--:B0-----:R-:W-:Y:S01]  /*4220*/  FMUL R7, R46, R19.reuse ;  /* 0x000000132e077220 */ /* 0x081fe20000400000 */
[C---:B------:R-:W-:Y:S01]  /*4230*/  ISETP.GT.AND P0, PT, R3.reuse, 0x8, P0 ;  /* 0x000000080300780c */ /* 0x040fe20000704270 */
[----:B------:R-:W-:Y:S01]  /*4240*/  @P4 STG.E desc[UR40][R4.64+0xa4], R45 ;  /* 0x0000a42d04004986 */ /* 0x000fe2000c101928 */
[C---:B------:R-:W-:Y:S02]  /*4250*/  ISETP.GT.AND P4, PT, R3.reuse, RZ, P2 ;  /* 0x000000ff0300720c */ /* 0x040fe40001784270 */
[----:B------:R-:W-:Y:S01]  /*4260*/  ISETP.GT.AND P2, PT, R3, 0x8, P2 ;  /* 0x000000080300780c */ /* 0x000fe20001744270 */
[----:B------:R0:W-:Y:S01]  /*4270*/  @P3 STG.E desc[UR40][R8.64+0xa0], R7 ;  /* 0x0000a00708003986 */ /* 0x0001e2000c101928 */
[----:B------:R-:W-:Y:S01]  /*4280*/  ISETP.GT.AND P3, PT, R6, 0x39, PT ;  /* 0x000000390600780c */ /* 0x000fe20003f64270 */
[----:B-1----:R-:W-:-:S02]  /*4290*/  FMUL R11, R48, R19 ;  /* 0x00000013300b7220 */ /* 0x002fc40000400000 */
[----:B------:R-:W-:Y:S01]  /*42a0*/  @P1 STG.E desc[UR40][R8.64+0xa4], R47 ;  /* 0x0000a42f08001986 */ /* 0x000fe2000c101928 */
[----:B------:R-:W-:-:S03]  /*42b0*/  ISETP.GT.AND P1, PT, R6, 0x38, PT ;  /* 0x000000380600780c */ /* 0x000fc60003f24270 */
[----:B------:R-:W-:Y:S01]  /*42c0*/  @P0 IMAD.MOV.U32 R6, RZ, RZ, R8 ;  /* 0x000000ffff060224 */ /* 0x000fe200078e0008 */
[----:B------:R1:W-:Y:S01]  /*42d0*/  @P5 STG.E desc[UR40][R4.64+0xc0], R11 ;  /* 0x0000c00b04005986 */ /* 0x0003e2000c101928 */
[C---:B------:R-:W-:Y:S02]  /*42e0*/  ISETP.GT.AND P5, PT, R3.reuse, RZ, P3 ;  /* 0x000000ff0300720c */ /* 0x040fe40001fa4270 */
[C---:B------:R-:W-:Y:S01]  /*42f0*/  ISETP.GT.AND P3, PT, R3.reuse, 0x8, P3 ;  /* 0x000000080300780c */ /* 0x040fe20001f64270 */
[----:B------:R-:W-:Y:S01]  /*4300*/  @P4 STG.E desc[UR40][R4.64+0xc4], R49 ;  /* 0x0000c43104004986 */ /* 0x000fe2000c101928 */
[C---:B------:R-:W-:Y:S01]  /*4310*/  ISETP.GT.AND P4, PT, R3.reuse, RZ, P1 ;  /* 0x000000ff0300720c */ /* 0x040fe20000f84270 */
[----:B0-----:R-:W-:Y:S01]  /*4320*/  @P0 IMAD.MOV.U32 R7, RZ, RZ, R9 ;  /* 0x000000ffff070224 */ /* 0x001fe200078e0009 */
[----:B------:R-:W-:Y:S01]  /*4330*/  ISETP.GT.AND P1, PT, R3, 0x8, P1 ;  /* 0x000000080300780c */ /* 0x000fe20000f24270 */
[-C--:B------:R-:W-:Y:S01]  /*4340*/  FMUL R3, R50, R19.reuse ;  /* 0x0000001332037220 */ /* 0x080fe20000400000 */
[----:B-1----:R-:W-:-:S04]  /*4350*/  FMUL R11, R52, R19 ;  /* 0x00000013340b7220 */ /* 0x002fc80000400000 */
[----:B------:R0:W-:Y:S02]  /*4360*/  @P0 STG.E desc[UR40][R6.64+0xc0], R3 ;  /* 0x0000c00306000986 */ /* 0x0001e4000c101928 */
[----:B0-----:R-:W-:Y:S02]  /*4370*/  @P2 IMAD.MOV.U32 R6, RZ, RZ, R8 ;  /* 0x000000ffff062224 */ /* 0x001fe400078e0008 */
[----:B------:R-:W-:-:S05]  /*4380*/  @P2 IMAD.MOV.U32 R7, RZ, RZ, R9 ;  /* 0x000000ffff072224 */ /* 0x000fca00078e0009 */
[----:B------:R-:W-:Y:S04]  /*4390*/  @P2 STG.E desc[UR40][R6.64+0xc4], R51 ;  /* 0x0000c43306002986 */ /* 0x000fe8000c101928 */
[----:B------:R-:W-:Y:S04]  /*43a0*/  @P4 STG.E desc[UR40][R4.64+0xe0], R11 ;  /* 0x0000e00b04004986 */ /* 0x000fe8000c101928 */
[----:B------:R0:W-:Y:S02]  /*43b0*/  @P5 STG.E desc[UR40][R4.64+0xe4], R53 ;  /* 0x0000e43504005986 */ /* 0x0001e4000c101928 */
[----:B0-----:R-:W-:-:S02]  /*43c0*/  @P1 IMAD.MOV.U32 R4, RZ, RZ, R8 ;  /* 0x000000ffff041224 */ /* 0x001fc400078e0008 */
[----:B------:R-:W-:-:S05]  /*43d0*/  @P1 IMAD.MOV.U32 R5, RZ, RZ, R9 ;  /* 0x000000ffff051224 */ /* 0x000fca00078e0009 */
[----:B------:R0:W-:Y:S04]  /*43e0*/  @P1 STG.E desc[UR40][R4.64+0xe0], R13 ;  /* 0x0000e00d04001986 */ /* 0x0001e8000c101928 */
[----:B------:R0:W-:Y:S02]  /*43f0*/  @P3 STG.E desc[UR40][R8.64+0xe4], R55 ;  /* 0x0000e43708003986 */ /* 0x0001e4000c101928 */
.L_x_90:
[----:B------:R-:W-:Y:S05]  /*4400*/  BSYNC B0 ;  /* 0x0000000000007941 */ /* 0x000fea0003800000 */
.L_x_28:
[----:B------:R-:W-:Y:S01]  /*4410*/  IADD3 R16, P0, R16, UR38, RZ ;  /* 0x0000002610107c10 */ /* 0x000fe2000ff1e0ff */
[----:B------:R-:W-:Y:S01]  /*4420*/  ULDC.64 UR4, c[0x0][0x650] ;  /* 0x0001940000047ab9 */ /* 0x000fe20000000a00 */
[----:B------:R-:W-:Y:S01]  /*4430*/  PRMT R3, RZ, 0x7610, R3 ;  /* 0x00007610ff037816 */ /* 0x000fe20000000003 */
[----:B------:R-:W-:Y:S01]  /*4440*/  IMAD.MOV.U32 R68, RZ, RZ, -0x1 ;  /* 0xffffffffff447424 */ /* 0x000fe200078e00ff */
[----:B------:R-:W-:Y:S01]  /*4450*/  IADD3.X R17, R17, UR37, RZ, P0, !PT ;  /* 0x0000002511117c10 */ /* 0x000fe200087fe4ff */
[----:B------:R-:W-:Y:S01]  /*4460*/  IMAD.MOV.U32 R67, RZ, RZ, -0x1 ;  /* 0xffffffffff437424 */ /* 0x000fe200078e00ff */
[----:B------:R-:W-:-:S04]  /*4470*/  ISETP.GE.U32.AND P0, PT, R16, UR4, PT ;  /* 0x0000000410007c0c */ /* 0x000fc8000bf06070 */
[----:B------:R-:W-:-:S13]  /*4480*/  ISETP.GE.U32.AND.EX P0, PT, R17, UR5, PT, P0 ;  /* 0x0000000511007c0c */ /* 0x000fda000bf06100 */
[----:B------:R-:W-:Y:S05]  /*4490*/  @P0 BRA `(.L_x_91) ;  /* 0x00000004004c0947 */ /* 0x000fea0003800000 */
[----:B0-----:R-:W0:Y:S01]  /*44a0*/  LDC.64 R10, c[0x0][0x628] ;  /* 0x00018a00ff0a7b82 */ /* 0x001e220000000a00 */
[----:B--23--:R-:W2:Y:S01]  /*44b0*/  S2R R12, SR_CTAID.X ;  /* 0x00000000000c7919 */ /* 0x00cea20000002500 */
[----:B-1--4-:R-:W-:Y:S02]  /*44c0*/  IMAD.MOV.U32 R8, RZ, RZ, R16 ;  /* 0x000000ffff087224 */ /* 0x012fe400078e0010 */
[----:B------:R-:W-:Y:S01]  /*44d0*/  IMAD.MOV.U32 R9, RZ, RZ, R17 ;  /* 0x000000ffff097224 */ /* 0x000fe200078e0011 */
[----:B------:R-:W1:Y:S03]  /*44e0*/  S2R R20, SR_CTAID.Y ;  /* 0x0000000000147919 */ /* 0x000e660000002600 */
[----:B------:R-:W3:Y:S08]  /*44f0*/  LDC R0, c[0x0][0x630] ;  /* 0x00018c00ff007b82 */ /* 0x000ef00000000800 */
[----:B------:R-:W4:Y:S01]  /*4500*/  LDC.64 R14, c[0x0][0x620] ;  /* 0x00018800ff0e7b82 */ /* 0x000f220000000a00 */
[----:B0-----:R-:W-:-:S04]  /*4510*/  ISETP.NE.U32.AND P0, PT, R10, RZ, PT ;  /* 0x000000ff0a00720c */ /* 0x001fc80003f05070 */
[----:B------:R-:W-:-:S13]  /*4520*/  ISETP.NE.AND.EX P0, PT, R11, RZ, PT, P0 ;  /* 0x000000ff0b00720c */ /* 0x000fda0003f05300 */
[----:B-1234-:R-:W-:Y:S05]  /*4530*/  @!P0 BRA `(.L_x_92) ;  /* 0x0000000000288947 */ /* 0x01efea0003800000 */
        /* <DEDUP_REMOVED lines=10> */
.L_x_92:
[-CC-:B------:R-:W-:Y:S01]  /*45e0*/  SHF.R.U64 R67, R8, R0.reuse, R9.reuse ;  /* 0x0000000008437219 */ /* 0x180fe20000001209 */
[----:B------:R-:W0:Y:S01]  /*45f0*/  LDC.64 R26, c[0x0][0x640] ;  /* 0x00019000ff1a7b82 */ /* 0x000e220000000a00 */
[----:B------:R-:W-:Y:S01]  /*4600*/  SHF.R.U32.HI R0, RZ, R0, R9 ;  /* 0x00000000ff007219 */ /* 0x000fe20000011609 */
[----:B------:R-:W-:Y:S01]  /*4610*/  ULDC UR4, c[0x0][0x150] ;  /* 0x0000540000047ab9 */ /* 0x000fe20000000800 */
[----:B------:R-:W-:Y:S02]  /*4620*/  IADD3 R3, P0, RZ, -R67, RZ ;  /* 0x80000043ff037210 */ /* 0x000fe40007f1e0ff */
[----:B------:R-:W-:-:S03]  /*4630*/  I2FP.F32.U32 R7, R12 ;  /* 0x0000000c00077245 */ /* 0x000fc60000201000 */
[----:B------:R-:W1:Y:S01]  /*4640*/  LDC R6, c[0x0][0x618] ;  /* 0x00018600ff067b82 */ /* 0x000e620000000800 */
[----:B------:R-:W-:Y:S02]  /*4650*/  IMAD.X R5, RZ, RZ, ~R0, P0 ;  /* 0x000000ffff057224 */ /* 0x000fe400000e0e00 */
[----:B------:R-:W-:Y:S01]  /*4660*/  FMUL R7, R7, UR4 ;  /* 0x0000000407077c20 */ /* 0x000fe20008400000 */
[----:B------:R-:W-:Y:S01]  /*4670*/  ULDC UR4, c[0x0][0x154] ;  /* 0x0000550000047ab9 */ /* 0x000fe20000000800 */
[-C--:B------:R-:W-:Y:S02]  /*4680*/  IMAD R0, R5, R14.reuse, RZ ;  /* 0x0000000e05007224 */ /* 0x080fe400078e02ff */
[C---:B------:R-:W-:Y:S01]  /*4690*/  IMAD.WIDE.U32 R4, R3.reuse, R14, R16 ;  /* 0x0000000e03047225 */ /* 0x040fe200078e0010 */
[----:B------:R-:W2:Y:S01]  /*46a0*/  LDC R8, c[0x0][0x608] ;  /* 0x00018200ff087b82 */ /* 0x000ea20000000800 */
[----:B------:R-:W3:Y:S02]  /*46b0*/  F2I.U32.TRUNC.NTZ R7, R7 ;  /* 0x0000000700077305 */ /* 0x000ee4000020f000 */
[----:B------:R-:W-:Y:S01]  /*46c0*/  IMAD R3, R3, R15, R0 ;  /* 0x0000000f03037224 */ /* 0x000fe200078e0200 */
[----:B------:R-:W-:-:S03]  /*46d0*/  I2FP.F32.U32 R0, R20 ;  /* 0x0000001400007245 */ /* 0x000fc60000201000 */
[----:B------:R-:W-:Y:S01]  /*46e0*/  IMAD.IADD R3, R5, 0x1, R3 ;  /* 0x0000000105037824 */ /* 0x000fe200078e0203 */
[----:B------:R-:W4:Y:S01]  /*46f0*/  LDC R11, c[0x0][0x658] ;  /* 0x00019600ff0b7b82 */ /* 0x000f220000000800 */
[----:B0-----:R-:W-:-:S04]  /*4700*/  ISETP.NE.U32.AND P0, PT, R26, RZ, PT ;  /* 0x000000ff1a00720c */ /* 0x001fc80003f05070 */
[----:B------:R-:W-:-:S03]  /*4710*/  ISETP.NE.AND.EX P0, PT, R27, RZ, PT, P0 ;  /* 0x000000ff1b00720c */ /* 0x000fc60003f05300 */
[----:B------:R-:W0:Y:S01]  /*4720*/  LDC R9, c[0x0][0x144] ;  /* 0x00005100ff097b82 */ /* 0x000e220000000800 */
[-C--:B-1----:R-:W-:Y:S01]  /*4730*/  SHF.R.U64 R10, R4, R6.reuse, R3 ;  /* 0x00000006040a7219 */ /* 0x082fe20000001203 */
[----:B---3--:R-:W-:Y:S01]  /*4740*/  IMAD.MOV R7, RZ, RZ, -R7 ;  /* 0x000000ffff077224 */ /* 0x008fe200078e0a07 */
[----:B------:R-:W-:Y:S01]  /*4750*/  SHF.R.U32.HI R3, RZ, R6, R3 ;  /* 0x00000006ff037219 */ /* 0x000fe20000011603 */
[----:B------:R-:W-:-:S04]  /*4760*/  FMUL R6, R0, UR4 ;  /* 0x0000000400067c20 */ /* 0x000fc80008400000 */
[----:B------:R-:W1:Y:S01]  /*4770*/  LDC R21, c[0x0][0x148] ;  /* 0x00005200ff157b82 */ /* 0x000e620000000800 */
[----:B------:R3:W0:Y:S01]  /*4780*/  F2I.U32.TRUNC.NTZ R14, R6 ;  /* 0x00000006000e7305 */ /* 0x000622000020f000 */
[-CC-:B--2---:R-:W-:Y:S02]  /*4790*/  SHF.R.U64 R13, R10, R8.reuse, R3.reuse ;  /* 0x000000080a0d7219 */ /* 0x184fe40000001203 */
[----:B------:R-:W-:-:S04]  /*47a0*/  SHF.R.U32.HI R0, RZ, R8, R3 ;  /* 0x00000008ff007219 */ /* 0x000fc80000011603 */
[----:B------:R-:W2:Y:S01]  /*47b0*/  LDC R24, c[0x0][0x648] ;  /* 0x00019200ff187b82 */ /* 0x000ea20000000800 */
[-CC-:B----4-:R-:W-:Y:S02]  /*47c0*/  SHF.R.U64 R15, R13, R11.reuse, R0.reuse ;  /* 0x0000000b0d0f7219 */ /* 0x190fe40000001200 */
[----:B------:R-:W-:-:S03]  /*47d0*/  SHF.R.U32.HI R5, RZ, R11, R0 ;  /* 0x0000000bff057219 */ /* 0x000fc60000011600 */
[----:B------:R-:W-:Y:S02]  /*47e0*/  IMAD.MOV.U32 R4, RZ, RZ, R15 ;  /* 0x000000ffff047224 */ /* 0x000fe400078e000f */
[----:B------:R-:W4:Y:S01]  /*47f0*/  LDC R28, c[0x0][0x638] ;  /* 0x00018e00ff1c7b82 */ /* 0x000f220000000800 */
[----:B0-----:R-:W-:-:S07]  /*4800*/  IMAD R25, R9, R7, R12 ;  /* 0x0000000709197224 */ /* 0x001fce00078e020c */
[----:B------:R-:W0:Y:S08]  /*4810*/  LDC R29, c[0x0][0x610] ;  /* 0x00018400ff1d7b82 */ /* 0x000e300000000800 */
[----:B------:R-:W0:Y:S01]  /*4820*/  LDC R30, c[0x0][0x600] ;  /* 0x00018000ff1e7b82 */ /* 0x000e220000000800 */
[----:B-123--:R-:W-:Y:S05]  /*4830*/  @!P0 BRA `(.L_x_93) ;  /* 0x0000000000288947 */ /* 0x00efea0003800000 */
        /* <DEDUP_REMOVED lines=10> */
.L_x_93:
[----:B------:R-:W-:Y:S01]  /*48e0*/  ISETP.NE.AND P0, PT, R2, 0x1, PT ;  /* 0x000000010200780c */ /* 0x000fe20003f05270 */
[----:B------:R-:W-:Y:S01]  /*48f0*/  IMAD.MOV R14, RZ, RZ, -R14 ;  /* 0x000000ffff0e7224 */ /* 0x000fe200078e0a0e */
[----:B------:R-:W-:Y:S02]  /*4900*/  SHF.R.U64 R3, R4, R24, R5 ;  /* 0x0000001804037219 */ /* 0x000fe40000001205 */
[----:B------:R-:W-:Y:S02]  /*4910*/  LOP3.LUT R0, R13, R64, RZ, 0xc0, !PT ;  /* 0x000000400d007212 */ /* 0x000fe400078ec0ff */
[----:B------:R-:W-:Y:S01]  /*4920*/  LOP3.LUT R10, R10, R63, RZ, 0xc0, !PT ;  /* 0x0000003f0a0a7212 */ /* 0x000fe200078ec0ff */
[----:B------:R-:W-:Y:S02]  /*4930*/  IMAD.MOV R4, RZ, RZ, -R3 ;  /* 0x000000ffff047224 */ /* 0x000fe400078e0a03 */
[----:B------:R-:W-:Y:S02]  /*4940*/  IMAD R0, R59, R3, R0 ;  /* 0x000000033b007224 */ /* 0x000fe400078e0200 */
[----:B----4-:R-:W-:-:S02]  /*4950*/  IMAD R3, R4, R28, R15 ;  /* 0x0000001c04037224 */ /* 0x010fc400078e020f */
[----:B------:R-:W-:Y:S02]  /*4960*/  @P0 IMAD R25, R21, R14, R20 ;  /* 0x0000000e15190224 */ /* 0x000fe400078e0214 */
[----:B0-----:R-:W-:Y:S02]  /*4970*/  IMAD R5, R3, R30, R10 ;  /* 0x0000001e03057224 */ /* 0x001fe400078e020a */
[----:B------:R-:W-:Y:S02]  /*4980*/  IMAD R0, R0, R29, R25 ;  /* 0x0000001d00007224 */ /* 0x000fe400078e0219 */
[----:B------:R-:W-:-:S03]  /*4990*/  IMAD.MOV.U32 R4, RZ, RZ, 0x1 ;  /* 0x00000001ff047424 */ /* 0x000fc600078e00ff */
[----:B------:R-:W-:Y:S02]  /*49a0*/  SEL R68, R5, R0, !P0 ;  /* 0x0000000005447207 */ /* 0x000fe40004000000 */
[----:B------:R-:W-:Y:S02]  /*49b0*/  PRMT R3, R4, 0x7610, R3 ;  /* 0x0000761004037816 */ /* 0x000fe40000000003 */
[----:B------:R-:W-:-:S07]  /*49c0*/  SEL R0, R0, R5, !P0 ;  /* 0x0000000500007207 */ /* 0x000fce0004000000 */
.L_x_91:
[----:B------:R-:W-:Y:S01]  /*49d0*/  UIADD3 UR42, UR43, UR42, URZ ;  /* 0x0000002a2b2a7290 */ /* 0x000fe2000fffe03f */
[----:B------:R-:W-:Y:S01]  /*49e0*/  LOP3.LUT P0, RZ, R3, 0xff, RZ, 0xc0, !PT ;  /* 0x000000ff03ff7812 */ /* 0x000fe2000780c0ff */
[----:B------:R-:W-:Y:S02]  /*49f0*/  IMAD.MOV.U32 R69, RZ, RZ, R0 ;  /* 0x000000ffff457224 */ /* 0x000fe400078e0000 */
[----:B------:R-:W-:Y:S02]  /*4a00*/  USHF.R.U32.HI UR4, URZ, 0x2, UR42 ;  /* 0x000000023f047899 */ /* 0x000fe4000801162a */
[----:B------:R-:W-:Y:S02]  /*4a10*/  UISETP.GT.U32.AND UP1, UPT, UR42, 0x3, UPT ;  /* 0x000000032a00788c */ /* 0x000fe4000bf24070 */
[----:B------:R-:W-:Y:S02]  /*4a20*/  ULOP3.LUT UR4, UR4, 0x1, URZ, 0xc0, !UPT ;  /* 0x0000000104047892 */ /* 0x000fe4000f8ec03f */
[----:B------:R-:W-:-:S02]  /*4a30*/  UISETP.LT.U32.AND UP1, UPT, UR43, 0x4, UP1 ;  /* 0x000000042b00788c */ /* 0x000fc40008f21070 */
[----:B------:R-:W-:Y:S02]  /*4a40*/  UISETP.NE.U32.AND UP0, UPT, UR4, 0x1, UPT ;  /* 0x000000010400788c */ /* 0x000fe4000bf05070 */
[----:B------:R-:W-:Y:S02]  /*4a50*/  USEL UR5, URZ, 0x1, !UP1 ;  /* 0x000000013f057887 */ /* 0x000fe4000c800000 */
[----:B------:R-:W-:Y:S02]  /*4a60*/  UISETP.GT.U32.AND UP0, UPT, UR43, 0x3, !UP0 ;  /* 0x000000032b00788c */ /* 0x000fe4000c704070 */
[----:B------:R-:W-:Y:S02]  /*4a70*/  ULOP3.LUT UR42, UR42, 0x3, URZ, 0xc0, !UPT ;  /* 0x000000032a2a7892 */ /* 0x000fe4000f8ec03f */
[----:B------:R-:W-:-:S04]  /*4a80*/  USEL UR4, URZ, 0x1, !UP0 ;  /* 0x000000013f047887 */ /* 0x000fc8000c000000 */
[----:B------:R-:W-:Y:S01]  /*4a90*/  ULOP3.LUT UR36, UR4, UR36, UR5, 0x96, !UPT ;  /* 0x0000002404247292 */ /* 0x000fe2000f8e9605 */
[----:B------:R-:W-:Y:S11]  /*4aa0*/  @P0 BRA `(.L_x_94) ;  /* 0xffffffc400c40947 */ /* 0x000ff6000383ffff */
[----:B------:R-:W-:Y:S05]  /*4ab0*/  EXIT ;  /* 0x000000000000794d */ /* 0x000fea0003800000 */
.L_x_3:
        /* <DEDUP_REMOVED lines=26> */
.L_x_96:
[--C-:B------:R-:W-:Y:S01]  /*4c60*/  SHF.R.U64 R14, R12, R20, R13.reuse ;  /* 0x000000140c0e7219 */ /* 0x100fe2000000120d */
[----:B------:R-:W0:Y:S01]  /*4c70*/  LDC R24, c[0x0][0x618] ;  /* 0x00018600ff187b82 */ /* 0x000e220000000800 */
[----:B------:R-:W-:Y:S01]  /*4c80*/  I2FP.F32.U32 R8, R6 ;  /* 0x0000000600087245 */ /* 0x000fe20000201000 */
[----:B------:R-:W-:Y:S01]  /*4c90*/  ULDC UR4, c[0x0][0x150] ;  /* 0x0000540000047ab9 */ /* 0x000fe20000000800 */
[----:B------:R-:W-:Y:S02]  /*4ca0*/  SHF.R.U32.HI R7, RZ, R20, R13 ;  /* 0x00000014ff077219 */ /* 0x000fe4000001160d */
[----:B------:R-:W-:Y:S01]  /*4cb0*/  IADD3 R11, P0, RZ, -R14, RZ ;  /* 0x8000000eff0b7210 */ /* 0x000fe20007f1e0ff */
[----:B------:R-:W-:Y:S01]  /*4cc0*/  FMUL R13, R8, UR4 ;  /* 0x00000004080d7c20 */ /* 0x000fe20008400000 */
[----:B------:R-:W-:Y:S01]  /*4cd0*/  ULDC UR4, c[0x0][0x154] ;  /* 0x0000550000047ab9 */ /* 0x000fe20000000800 */
[----:B------:R-:W1:Y:S02]  /*4ce0*/  LDC.64 R26, c[0x0][0x640] ;  /* 0x00019000ff1a7b82 */ /* 0x000e640000000a00 */
[----:B------:R-:W-:-:S02]  /*4cf0*/  IMAD.X R7, RZ, RZ, ~R7, P0 ;  /* 0x000000ffff077224 */ /* 0x000fc400000e0e07 */
[----:B------:R-:W2:Y:S01]  /*4d00*/  F2I.U32.TRUNC.NTZ R13, R13 ;  /* 0x0000000d000d7305 */ /* 0x000ea2000020f000 */
[----:B------:R-:W-:-:S03]  /*4d10*/  IMAD.WIDE.U32 R8, R11, R22, R16 ;  /* 0x000000160b087225 */ /* 0x000fc600078e0010 */
[----:B------:R-:W3:Y:S01]  /*4d20*/  LDC R15, c[0x0][0x144] ;  /* 0x00005100ff0f7b82 */ /* 0x000ee20000000800 */
[----:B------:R-:W-:-:S04]  /*4d30*/  IMAD R10, R7, R22, RZ ;  /* 0x00000016070a7224 */ /* 0x000fc800078e02ff */
[----:B------:R-:W-:Y:S02]  /*4d40*/  IMAD R7, R11, R23, R10 ;  /* 0x000000170b077224 */ /* 0x000fe400078e020a */
[----:B------:R-:W-:Y:S01]  /*4d50*/  IMAD.MOV.U32 R10, RZ, RZ, -0x1 ;  /* 0xffffffffff0a7424 */ /* 0x000fe200078e00ff */
[----:B------:R-:W4:Y:S01]  /*4d60*/  LDC R20, c[0x0][0x608] ;  /* 0x00018200ff147b82 */ /* 0x000f220000000800 */
[----:B------:R-:W-:Y:S01]  /*4d70*/  IMAD.IADD R7, R9, 0x1, R7 ;  /* 0x0000000109077824 */ /* 0x000fe200078e0207 */
[----:B------:R-:W-:-:S04]  /*4d80*/  I2FP.F32.U32 R9, R3 ;  /* 0x0000000300097245 */ /* 0x000fc80000201000 */
[-C--:B0-----:R-:W-:Y:S01]  /*4d90*/  SHF.R.U64 R12, R8, R24.reuse, R7 ;  /* 0x00000018080c7219 */ /* 0x081fe20000001207 */
[----:B--2---:R-:W-:Y:S01]  /*4da0*/  IMAD.MOV R8, RZ, RZ, -R13 ;  /* 0x000000ffff087224 */ /* 0x004fe200078e0a0d */
[----:B------:R-:W0:Y:S01]  /*4db0*/  LDC R11, c[0x0][0x658] ;  /* 0x00019600ff0b7b82 */ /* 0x000e220000000800 */
[----:B-1----:R-:W-:Y:S01]  /*4dc0*/  ISETP.NE.U32.AND P0, PT, R26, RZ, PT ;  /* 0x000000ff1a00720c */ /* 0x002fe20003f05070 */
[----:B------:R-:W-:Y:S01]  /*4dd0*/  FMUL R9, R9, UR4 ;  /* 0x0000000409097c20 */ /* 0x000fe20008400000 */
[----:B------:R-:W-:Y:S02]  /*4de0*/  SHF.R.U32.HI R7, RZ, R24, R7 ;  /* 0x00000018ff077219 */ /* 0x000fe40000011607 */
[----:B------:R-:W-:-:S03]  /*4df0*/  ISETP.NE.AND.EX P0, PT, R27, RZ, PT, P0 ;  /* 0x000000ff1b00720c */ /* 0x000fc60003f05300 */
[----:B------:R-:W1:Y:S01]  /*4e00*/  LDC R22, c[0x0][0x148] ;  /* 0x00005200ff167b82 */ /* 0x000e620000000800 */
[----:B---3--:R-:W-:Y:S02]  /*4e10*/  IMAD R23, R15, R8, R6 ;  /* 0x000000080f177224 */ /* 0x008fe400078e0206 */
[----:B------:R-:W-:-:S05]  /*4e20*/  IMAD.MOV.U32 R8, RZ, RZ, 0x1 ;  /* 0x00000001ff087424 */ /* 0x000fca00078e00ff */
[----:B------:R-:W2:Y:S01]  /*4e30*/  LDC R21, c[0x0][0x600] ;  /* 0x00018000ff157b82 */ /* 0x000ea20000000800 */
[-CC-:B----4-:R-:W-:Y:S02]  /*4e40*/  SHF.R.U64 R15, R12, R20.reuse, R7.reuse ;  /* 0x000000140c0f7219 */ /* 0x190fe40000001207 */
[----:B------:R-:W-:Y:S02]  /*4e50*/  SHF.R.U32.HI R6, RZ, R20, R7 ;  /* 0x00000014ff067219 */ /* 0x000fe40000011607 */
[----:B------:R3:W4:Y:S03]  /*4e60*/  F2I.U32.TRUNC.NTZ R20, R9 ;  /* 0x0000000900147305 */ /* 0x000726000020f000 */
[----:B------:R-:W1:Y:S01]  /*4e70*/  LDC R25, c[0x0][0x648] ;  /* 0x00019200ff197b82 */ /* 0x000e620000000800 */
[-C--:B0-----:R-:W-:Y:S02]  /*4e80*/  SHF.R.U64 R19, R15, R11.reuse, R6 ;  /* 0x0000000b0f137219 */ /* 0x081fe40000001206 */
[----:B------:R-:W-:-:S02]  /*4e90*/  SHF.L.U32 R10, R10, R11, RZ ;  /* 0x0000000b0a0a7219 */ /* 0x000fc400000006ff */
[-C--:B------:R-:W-:Y:S01]  /*4ea0*/  SHF.R.U32.HI R7, RZ, R11.reuse, R6 ;  /* 0x0000000bff077219 */ /* 0x080fe20000011606 */
[----:B------:R-:W-:Y:S01]  /*4eb0*/  IMAD.MOV.U32 R6, RZ, RZ, R19 ;  /* 0x000000ffff067224 */ /* 0x000fe200078e0013 */
[----:B------:R-:W-:Y:S01]  /*4ec0*/  SHF.L.U32 R24, R8, R11, RZ ;  /* 0x0000000b08187219 */ /* 0x000fe200000006ff */
[----:B------:R-:W0:Y:S01]  /*4ed0*/  LDC R28, c[0x0][0x638] ;  /* 0x00018e00ff1c7b82 */ /* 0x000e220000000800 */
[----:B------:R-:W-:-:S07]  /*4ee0*/  LOP3.LUT R30, RZ, R10, RZ, 0x33, !PT ;  /* 0x0000000aff1e7212 */ /* 0x000fce00078e33ff */
[----:B------:R-:W0:Y:S01]  /*4ef0*/  LDC R29, c[0x0][0x610] ;  /* 0x00018400ff1d7b82 */ /* 0x000e220000000800 */
[----:B---34-:R-:W-:Y:S05]  /*4f00*/  @!P0 BRA `(.L_x_97) ;  /* 0x0000000000288947 */ /* 0x018fea0003800000 */
[----:B------:R-:W3:Y:S02]  /*4f10*/  LDC R6, c[0x0][0x64c] ;  /* 0x00019300ff067b82 */ /* 0x000ee40000000800 */
[----:B---3--:R-:W-:-:S05]  /*4f20*/  IADD3 R11, P0, R19, R6, RZ ;  /* 0x00000006130b7210 */ /* 0x008fca0007f1e0ff */
        /* <DEDUP_REMOVED lines=8> */
.L_x_97:
[----:B------:R-:W-:Y:S01]  /*4fb0*/  ISETP.NE.AND P0, PT, R2, 0x1, PT ;  /* 0x000000010200780c */ /* 0x000fe20003f05270 */
[----:B--2---:R-:W-:Y:S01]  /*4fc0*/  VIADD R9, R21, 0xffffffff ;  /* 0xffffffff15097836 */ /* 0x004fe20000000000 */
[----:B-1----:R-:W-:Y:S01]  /*4fd0*/  SHF.R.U64 R7, R6, R25, R7 ;  /* 0x0000001906077219 */ /* 0x002fe20000001207 */
[----:B------:R-:W-:Y:S01]  /*4fe0*/  IMAD.MOV R20, RZ, RZ, -R20 ;  /* 0x000000ffff147224 */ /* 0x000fe200078e0a14 */
[----:B------:R-:W-:Y:S02]  /*4ff0*/  LOP3.LUT R6, R15, R30, RZ, 0xc0, !PT ;  /* 0x0000001e0f067212 */ /* 0x000fe400078ec0ff */
[----:B------:R-:W-:Y:S01]  /*5000*/  LOP3.LUT R12, R12, R9, RZ, 0xc0, !PT ;  /* 0x000000090c0c7212 */ /* 0x000fe200078ec0ff */
[----:B------:R-:W-:Y:S02]  /*5010*/  IMAD.MOV R8, RZ, RZ, -R7 ;  /* 0x000000ffff087224 */ /* 0x000fe400078e0a07 */
[----:B------:R-:W-:Y:S02]  /*5020*/  IMAD R6, R24, R7, R6 ;  /* 0x0000000718067224 */ /* 0x000fe400078e0206 */
[----:B------:R-:W-:-:S02]  /*5030*/  IMAD.MOV.U32 R9, RZ, RZ, 0x1 ;  /* 0x00000001ff097424 */ /* 0x000fc400078e00ff */
[----:B------:R-:W-:Y:S02]  /*5040*/  @P0 IMAD R23, R22, R20, R3 ;  /* 0x0000001416170224 */ /* 0x000fe400078e0203 */
[----:B0-----:R-:W-:Y:S02]  /*5050*/  IMAD R3, R8, R28, R19 ;  /* 0x0000001c08037224 */ /* 0x001fe400078e0213 */
[----:B------:R-:W-:Y:S02]  /*5060*/  IMAD R13, R6, R29, R23 ;  /* 0x0000001d060d7224 */ /* 0x000fe400078e0217 */
[----:B------:R-:W-:Y:S02]  /*5070*/  IMAD R6, R3, R21, R12 ;  /* 0x0000001503067224 */ /* 0x000fe400078e020c */
[----:B------:R-:W-:-:S03]  /*5080*/  IMAD.MOV.U32 R8, RZ, RZ, R14 ;  /* 0x000000ffff087224 */ /* 0x000fc600078e000e */
[----:B------:R-:W-:Y:S02]  /*5090*/  SEL R20, R6, R13, !P0 ;  /* 0x0000000d06147207 */ /* 0x000fe40004000000 */
[----:B------:R-:W-:-:S07]  /*50a0*/  SEL R13, R13, R6, !P0 ;  /* 0x000000060d0d7207 */ /* 0x000fce0004000000 */
.L_x_95:
[----:B------:R-:W-:-:S08]  /*50b0*/  NOP ;  /* 0x0000000000007918 */ /* 0x000fd00000000000 */
[----:B------:R-:W0:-:S00]  /*50c0*/  USETMAXREG.DEALLOC.CTAPOOL 0x28 ;  /* 0x00000028000079c8 */ /* 0x000e0000080e0500 */
[----:B0-----:R-:W-:-:S13]  /*50d0*/  ISETP.NE.AND P0, PT, R0, RZ, PT ;  /* 0x000000ff0000720c */ /* 0x001fda0003f05270 */
[----:B------:R-:W-:Y:S05]  /*50e0*/  @P0 EXIT ;  /* 0x000000000000094d */ /* 0x000fea0003800000 */
[----:B------:R-:W-:Y:S01]  /*50f0*/  LOP3.LUT P0, RZ, R9, 0xff, RZ, 0xc0, !PT ;  /* 0x000000ff09ff7812 */ /* 0x000fe2000780c0ff */
[----:B------:R-:W-:Y:S02]  /*5100*/  IMAD.MOV.U32 R0, RZ, RZ, 0x1 ;  /* 0x00000001ff007424 */ /* 0x000fe400078e00ff */
[----:B------:R-:W-:-:S10]  /*5110*/  IMAD.MOV.U32 R3, RZ, RZ, RZ ;  /* 0x000000ffff037224 */ /* 0x000fd400078e00ff */
[----:B------:R-:W-:Y:S05]  /*5120*/  @!P0 BRA `(.L_x_98) ;  /* 0x0000000c00a88947 */ /* 0x000fea0003800000 */
[----:B------:R-:W0:Y:S01]  /*5130*/  LDC R0, c[0x0][0x28c] ;  /* 0x0000a300ff007b82 */ /* 0x000e220000000800 */
[----:B------:R-:W-:Y:S01]  /*5140*/  LOP3.LUT P0, RZ, R4, 0x1f, RZ, 0xc0, !PT ;  /* 0x0000001f04ff7812 */ /* 0x000fe2000780c0ff */
[----:B------:R-:W-:Y:S01]  /*5150*/  ULDC UR21, c[0x0][0x658] ;  /* 0x0001960000157ab9 */ /* 0x000fe20000000800 */
[----:B------:R-:W-:Y:S01]  /*5160*/  UMOV UR4, 0xffffffff ;  /* 0xffffffff00047882 */ /* 0x000fe20000000000 */
[----:B------:R-:W-:Y:S01]  /*5170*/  BSSY B0, `(.L_x_98) ;  /* 0x00000e5000007945 */ /* 0x000fe20003800000 */
[----:B------:R-:W-:Y:S01]  /*5180*/  USHF.L.U32 UR4, UR4, UR21, URZ ;  /* 0x0000001504047299 */ /* 0x000fe2000800063f */
[C---:B------:R-:W-:Y:S01]  /*5190*/  ISETP.NE.AND P2, PT, R5.reuse, RZ, PT ;  /* 0x000000ff0500720c */ /* 0x040fe20003f45270 */
[----:B------:R-:W-:Y:S01]  /*51a0*/  IMAD.MOV.U32 R11, RZ, RZ, 0x1 ;  /* 0x00000001ff0b7424 */ /* 0x000fe200078e00ff */
[----:B------:R-:W-:Y:S01]  /*51b0*/  ISETP.NE.OR P0, PT, R5, RZ, !P0 ;  /* 0x000000ff0500720c */ /* 0x000fe20004705670 */
[----:B------:R-:W-:Y:S01]  /*51c0*/  ULDC UR13, c[0x0][0x600] ;  /* 0x00018000000d7ab9 */ /* 0x000fe20000000800 */
[----:B------:R-:W-:Y:S01]  /*51d0*/  LOP3.LUT R19, R18, 0x2, RZ, 0xfc, !PT ;  /* 0x0000000212137812 */ /* 0x000fe200078efcff */
[----:B------:R-:W-:Y:S01]  /*51e0*/  UMOV UR5, 0x1 ;  /* 0x0000000100057882 */ /* 0x000fe20000000000 */
[----:B------:R-:W-:-:S02]  /*51f0*/  UIADD3 UR13, UR13, -0x1, URZ ;  /* 0xffffffff0d0d7890 */ /* 0x000fc4000fffe03f */
[----:B------:R-:W-:Y:S02]  /*5200*/  USHF.L.U32 UR21, UR5, UR21, URZ ;  /* 0x0000001505157299 */ /* 0x000fe4000800063f */
[----:B------:R-:W-:Y:S01]  /*5210*/  ULOP3.LUT UR29, URZ, UR4, URZ, 0x33, !UPT ;  /* 0x000000043f1d7292 */ /* 0x000fe2000f8e333f */
[----:B------:R-:W-:Y:S01]  /*5220*/  ULDC.64 UR14, c[0x0][0x198] ;  /* 0x00006600000e7ab9 */ /* 0x000fe20000000a00 */
[----:B0-----:R-:W-:-:S05]  /*5230*/  VIADD R0, R0, 0x7f ;  /* 0x0000007f00007836 */ /* 0x001fca0000000000 */
[----:B------:R-:W-:-:S04]  /*5240*/  SHF.R.S32.HI R3, RZ, 0x1f, R0 ;  /* 0x0000001fff037819 */ /* 0x000fc80000011400 */
[----:B------:R-:W-:Y:S01]  /*5250*/  LEA.HI R3, R3, R0, RZ, 0x7 ;  /* 0x0000000003037211 */ /* 0x000fe200078f38ff */
[----:B------:R-:W-:-:S03]  /*5260*/  IMAD.MOV.U32 R0, RZ, RZ, 0x1 ;  /* 0x00000001ff007424 */ /* 0x000fc600078e00ff */
[----:B------:R-:W-:Y:S01]  /*5270*/  SHF.R.S32.HI R12, RZ, 0x7, R3 ;  /* 0x00000007ff0c7819 */ /* 0x000fe20000011403 */
[----:B------:R-:W-:-:S04]  /*5280*/  IMAD.MOV.U32 R3, RZ, RZ, RZ ;  /* 0x000000ffff037224 */ /* 0x000fc800078e00ff */
[----:B------:R-:W-:-:S07]  /*5290*/  VIADD R10, R12, 0x1 ;  /* 0x000000010c0a7836 */ /* 0x000fce0000000000 */
.L_x_110:
[----:B------:R-:W-:-:S03]  /*52a0*/  UMOV UR4, 0xffffffff ;  /* 0xffffffff00047882 */ /* 0x000fc60000000000 */
[----:B------:R-:W-:Y:S05]  /*52b0*/  BRA.DIV UR4, `(.L_x_99) ;  /* 0x0000001204307947 */ /* 0x000fea000b800000 */
[----:B------:R-:W-:-:S13]  /*52c0*/  ELECT P6, URZ, PT ;  /* 0x00000000003f782f */ /* 0x000fda00038c0000 */
.L_x_121:
[----:B------:R-:W0:Y:S01]  /*52d0*/  LDC R4, c[0x0][0x28c] ;  /* 0x0000a300ff047b82 */ /* 0x000e220000000800 */
[----:B------:R-:W-:Y:S01]  /*52e0*/  BSSY B1, `(.L_x_100) ;  /* 0x000005a000017945 */ /* 0x000fe20003800000 */
[----:B0-----:R-:W-:-:S13]  /*52f0*/  ISETP.LT.OR P6, PT, R4, 0x1, !P6 ;  /* 0x000000010400780c */ /* 0x001fda00077c1670 */
[----:B------:R-:W-:Y:S05]  /*5300*/  @P6 BRA `(.L_x_101) ;  /* 0x00000004005c6947 */ /* 0x000fea0003800000 */
[----:B------:R-:W-:Y:S02]  /*5310*/  IMAD.SHL.U32 R13, R13, 0x80, RZ ;  /* 0x000000800d0d7824 */ /* 0x000fe400078e00ff */
[----:B------:R-:W-:Y:S02]  /*5320*/  IMAD.SHL.U32 R20, R20, 0x40, RZ ;  /* 0x0000004014147824 */ /* 0x000fe400078e00ff */
[----:B------:R-:W-:Y:S02]  /*5330*/  IMAD.MOV.U32 R21, RZ, RZ, RZ ;  /* 0x000000ffff157224 */ /* 0x000fe400078e00ff */
[----:B------:R-:W-:Y:S02]  /*5340*/  IMAD.MOV.U32 R4, RZ, RZ, R10 ;  /* 0x000000ffff047224 */ /* 0x000fe400078e000a */
[----:B------:R-:W-:Y:S02]  /*5350*/  IMAD.MOV.U32 R5, RZ, RZ, R0 ;  /* 0x000000ffff057224 */ /* 0x000fe400078e0000 */
[----:B------:R-:W-:-:S07]  /*5360*/  IMAD.MOV.U32 R6, RZ, RZ, R3 ;  /* 0x000000ffff067224 */ /* 0x000fce00078e0003 */
.L_x_105:
[----:B------:R-:W0:Y:S01]  /*5370*/  S2R R14, SR_CgaCtaId ;  /* 0x00000000000e7919 */ /* 0x000e220000008800 */
[----:B------:R-:W-:Y:S01]  /*5380*/  MOV R7, 0x400 ;  /* 0x0000040000077802 */ /* 0x000fe20000000f00 */
[----:B------:R-:W1:Y:S03]  /*5390*/  @!P2 LDC R9, c[0x0][0x500] ;  /* 0x00014000ff09ab82 */ /* 0x000e660000000800 */
[----:B0-----:R-:W-:Y:S02]  /*53a0*/  LEA R15, R14, R7, 0x18 ;  /* 0x000000070e0f7211 */ /* 0x001fe400078ec0ff */
[----:B------:R-:W-:-:S03]  /*53b0*/  SHF.L.U32 R7, R5, 0x1f, RZ ;  /* 0x0000001f05077819 */ /* 0x000fc600000006ff */
[----:B------:R-:W-:-:S04]  /*53c0*/  IMAD R14, R6, 0x8, R15 ;  /* 0x00000008060e7824 */ /* 0x000fc800078e020f */
[----:B------:R-:W0:Y:S02]  /*53d0*/  SYNCS.PHASECHK.TRANS64.TRYWAIT P1, [R14+URZ+0x20], R7 ;  /* 0x000020070e0075a7 */ /* 0x000e24000802017f */
[----:B01----:R-:W-:Y:S05]  /*53e0*/  @!P1 BRA `(.L_x_102) ;  /* 0x0000001000049947 */ /* 0x003fea0003800000 */
.L_x_122:
[----:B0-----:R-:W-:Y:S01]  /*53f0*/  PRMT R7, R19, 0x9910, RZ ;  /* 0x0000991013077816 */ /* 0x001fe200000000ff */
[----:B------:R0:W-:Y:S03]  /*5400*/  @!P2 SYNCS.ARRIVE.TRANS64 RZ, [R14+URZ], R9 ;  /* 0x000000090effa9a7 */ /* 0x0001e6000800003f */
[----:B------:R-:W-:-:S13]  /*5410*/  ISETP.NE.AND P1, PT, R7, 0x2, PT ;  /* 0x000000020700780c */ /* 0x000fda0003f25270 */
[----:B0-----:R-:W-:Y:S05]  /*5420*/  @P1 BRA `(.L_x_103) ;  /* 0x0000000000041947 */ /* 0x001fea0003800000 */
[----:B------:R-:W-:Y:S01]  /*5430*/  BPT.TRAP 0x1 ;  /* 0x000000040000795c */ /* 0x000fe20000300000 */
.L_x_103:
[----:B------:R-:W-:Y:S05]  /*5440*/  @P0 BRA `(.L_x_104) ;  /* 0x0000000000040947 */ /* 0x000fea0003800000 */
[----:B------:R-:W-:Y:S01]  /*5450*/  BPT.TRAP 0x1 ;  /* 0x000000040000795c */ /* 0x000fe20000300000 */
.L_x_104:
[----:B------:R-:W-:Y:S01]  /*5460*/  R2UR UR56, R15 ;  /* 0x000000000f3872ca */ /* 0x000fe200000e0000 */
[C---:B------:R-:W-:Y:S01]  /*5470*/  IMAD R15, R6.reuse, 0x10000, R15 ;  /* 0x00010000060f7824 */ /* 0x040fe200078e020f */
[----:B------:R-:W-:Y:S01]  /*5480*/  R2UR UR10, R21 ;  /* 0x00000000150a72ca */ /* 0x000fe200000e0000 */
[----:B------:R-:W-:Y:S01]  /*5490*/  UIADD3 UR22, UP0, UR14, 0xf0, URZ ;  /* 0x000000f00e167890 */ /* 0x000fe2000ff1e03f */
[----:B------:R-:W-:Y:S01]  /*54a0*/  R2UR UR16, R6 ;  /* 0x00000000061072ca */ /* 0x000fe200000e0000 */
[----:B------:R-:W-:Y:S01]  /*54b0*/  VIADD R4, R4, 0xffffffff ;  /* 0xffffffff04047836 */ /* 0x000fe20000000000 */
[----:B------:R-:W-:Y:S01]  /*54c0*/  R2UR UR32, R15 ;  /* 0x000000000f2072ca */ /* 0x000fe200000e0000 */
[----:B------:R-:W-:Y:S01]  /*54d0*/  UIADD3.X UR23, URZ, UR15, URZ, UP0, !UPT ;  /* 0x0000000f3f177290 */ /* 0x000fe200087fe43f */
[----:B------:R-:W-:Y:S01]  /*54e0*/  R2UR UR9, R14 ;  /* 0x000000000e0972ca */ /* 0x000fe200000e0000 */
[----:B------:R-:W-:Y:S01]  /*54f0*/  UIADD3 UR6, UP1, UR14, 0x1f0, URZ ;  /* 0x000001f00e067890 */ /* 0x000fe2000ff3e03f */
[----:B------:R-:W-:Y:S01]  /*5500*/  R2UR UR11, R13 ;  /* 0x000000000d0b72ca */ /* 0x000fe200000e0000 */
[----:B------:R-:W-:Y:S01]  /*5510*/  UMOV UR4, 0x0 ;  /* 0x0000000000047882 */ /* 0x000fe20000000000 */
[----:B------:R-:W-:Y:S01]  /*5520*/  R2UR UR12, R8 ;  /* 0x00000000080c72ca */ /* 0x000fe200000e0000 */
[----:B------:R-:W-:Y:S01]  /*5530*/  UIADD3 UR56, UR56, 0x40100, URZ ;  /* 0x0004010038387890 */ /* 0x000fe2000fffe03f */
[----:B------:R-:W-:Y:S01]  /*5540*/  R2UR UR59, R20 ;  /* 0x00000000143b72ca */ /* 0x000fe200000e0000 */
[----:B------:R-:W-:Y:S01]  /*5550*/  UIADD3 UR50, UR10, 0x20, URZ ;  /* 0x000000200a327890 */ /* 0x000fe2000fffe03f */
[----:B------:R-:W-:Y:S01]  /*5560*/  ISETP.GT.AND P3, PT, R4, 0x1, PT ;  /* 0x000000010400780c */ /* 0x000fe20003f64270 */
[----:B------:R-:W-:Y:S01]  /*5570*/  ULEA UR56, UR16, UR56, 0xf ;  /* 0x0000003810387291 */ /* 0x000fe2000f8e783f */
[----:B------:R-:W-:Y:S01]  /*5580*/  VIADD R6, R6, 0x1 ;  /* 0x0000000106067836 */ /* 0x000fe20000000000 */
[----:B------:R-:W-:Y:S01]  /*5590*/  UIADD3 UR8, UR32, 0x100, URZ ;  /* 0x0000010020087890 */ /* 0x000fe2000fffe03f */
[----:B------:R-:W-:Y:S01]  /*55a0*/  VIADD R21, R21, 0x80 ;  /* 0x0000008015157836 */ /* 0x000fe20000000000 */
[----:B------:R-:W-:-:S02]  /*55b0*/  UIADD3 UR48, UR32, 0x4100, URZ ;  /* 0x0000410020307890 */ /* 0x000fc4000fffe03f */
[----:B------:R-:W-:Y:S01]  /*55c0*/  UIADD3 UR42, UR10, 0x40, URZ ;  /* 0x000000400a2a7890 */ /* 0x000fe2000fffe03f */
[C---:B------:R-:W-:Y:S01]  /*55d0*/  ISETP.NE.AND P1, PT, R6.reuse, 0x4, PT ;  /* 0x000000040600780c */ /* 0x040fe20003f25270 */
[----:B------:R-:W-:Y:S02]  /*55e0*/  UIADD3 UR40, UR32, 0x8100, URZ ;  /* 0x0000810020287890 */ /* 0x000fe4000fffe03f */
[----:B------:R-:W-:Y:S01]  /*55f0*/  UIADD3 UR34, UR10, 0x60, URZ ;  /* 0x000000600a227890 */ /* 0x000fe2000fffe03f */
[----:B------:R-:W-:Y:S01]  /*5600*/  SEL R14, RZ, 0x1, P1 ;  /* 0x00000001ff0e7807 */ /* 0x000fe20000800000 */
[----:B------:R-:W-:Y:S01]  /*5610*/  UIADD3 UR32, UR32, 0xc100, URZ ;  /* 0x0000c10020207890 */ /* 0x000fe2000fffe03f */
[----:B------:R-:W-:Y:S01]  /*5620*/  SEL R6, R6, RZ, P1 ;  /* 0x000000ff06067207 */ /* 0x000fe20000800000 */
[----:B------:R-:W-:Y:S01]  /*5630*/  UMOV UR5, 0x10000000 ;  /* 0x1000000000057882 */ /* 0x000fe20000000000 */
[----:B------:R-:W-:Y:S01]  /*5640*/  UIADD3.X UR7, URZ, UR15, URZ, UP1, !UPT ;  /* 0x0000000f3f077290 */ /* 0x000fe20008ffe43f */
[----:B------:R0:W-:Y:S01]  /*5650*/  UTMALDG.3D [UR8], [UR22], desc[UR4] ;  /* 0x00000408160075b4 */ /* 0x0001e20008011000 */
[----:B------:R-:W-:Y:S01]  /*5660*/  UIADD3 UR24, UR56, 0x2000, URZ ;  /* 0x0000200038187890 */ /* 0x000fe2000fffe03f */
[----:B------:R-:W-:Y:S01]  /*5670*/  LOP3.LUT R5, R5, R14, RZ, 0x3c, !PT ;  /* 0x0000000e05057212 */ /* 0x000fe200078e3cff */
[----:B------:R-:W-:Y:S01]  /*5680*/  UIADD3 UR16, UR56, 0x4000, URZ ;  /* 0x0000400038107890 */ /* 0x000fe2000fffe03f */
[----:B------:R-:W-:Y:S01]  /*5690*/  UMOV UR49, UR9 ;  /* 0x0000000900317c82 */ /* 0x000fe20008000000 */
        /* <DEDUP_REMOVED lines=8> */
[----:B------:R1:W-:Y:S01]  /*5720*/  UTMALDG.3D [UR48], [UR22], desc[UR4] ;  /* 0x00000430160075b4 */ /* 0x0003e20008011000 */
        /* <DEDUP_REMOVED lines=9> */
[----:B0-----:R-:W-:Y:S01]  /*57c0*/  UIADD3 UR8, UR56, 0x6000, URZ ;  /* 0x0000600038087890 */ /* 0x001fe2000fffe03f */
[----:B------:R-:W-:Y:S01]  /*57d0*/  UMOV UR19, UR59 ;  /* 0x0000003b00137c82 */ /* 0x000fe20008000000 */
[----:B------:R-:W-:Y:S01]  /*57e0*/  UMOV UR20, UR12 ;  /* 0x0000000c00147c82 */ /* 0x000fe20008000000 */
[----:B------:R-:W-:Y:S01]  /*57f0*/  UMOV UR18, UR42 ;  /* 0x0000002a00127c82 */ /* 0x000fe20008000000 */
[----:B------:R-:W-:Y:S01]  /*5800*/  UMOV UR11, UR59 ;  /* 0x0000003b000b7c82 */ /* 0x000fe20008000000 */
[----:B------:R1:W-:Y:S01]  /*5810*/  UTMALDG.3D [UR32], [UR22], desc[UR4] ;  /* 0x00000420160075b4 */ /* 0x0003e20008011000 */
[----:B------:R-:W-:Y:S01]  /*5820*/  UMOV UR10, UR34 ;  /* 0x00000022000a7c82 */ /* 0x000fe20008000000 */
[----:B------:R1:W-:Y:S01]  /*5830*/  UTMALDG.3D [UR56], [UR6], desc[UR4] ;  /* 0x00000438060075b4 */ /* 0x0003e20008011000 */
[----:B------:R1:W-:Y:S01]  /*5840*/  UTMALDG.3D [UR24], [UR6], desc[UR4] ;  /* 0x00000418060075b4 */ /* 0x0003e20008011000 */
[----:B------:R1:W-:Y:S01]  /*5850*/  UTMALDG.3D [UR16], [UR6], desc[UR4] ;  /* 0x00000410060075b4 */ /* 0x0003e20008011000 */
[----:B------:R1:W-:Y:S02]  /*5860*/  UTMALDG.3D [UR8], [UR6], desc[UR4] ;  /* 0x00000408060075b4 */ /* 0x0003e40008011000 */
[----:B-1----:R-:W-:Y:S05]  /*5870*/  @P3 BRA `(.L_x_105) ;  /* 0xfffffff800bc3947 */ /* 0x002fea000383ffff */
.L_x_101:
[----:B------:R-:W-:Y:S05]  /*5880*/  BSYNC B1 ;  /* 0x0000000000017941 */ /* 0x000fea0003800000 */
.L_x_100:
[----:B------:R-:W-:Y:S01]  /*5890*/  LOP3.LUT P3, RZ, R11, 0xff, RZ, 0xc0, !PT ;  /* 0x000000ff0bff7812 */ /* 0x000fe2000786c0ff */
[----:B------:R-:W-:Y:S01]  /*58a0*/  IMAD.IADD R3, R12, 0x1, R3 ;  /* 0x000000010c037824 */ /* 0x000fe200078e0203 */
[----:B------:R-:W-:Y:S01]  /*58b0*/  IADD3 R16, P4, R16, UR38, RZ ;  /* 0x0000002610107c10 */ /* 0x000fe2000ff9e0ff */
[----:B------:R-:W-:Y:S01]  /*58c0*/  ULDC.64 UR4, c[0x0][0x650] ;  /* 0x0001940000047ab9 */ /* 0x000fe20000000a00 */
[----:B------:R-:W-:Y:S01]  /*58d0*/  BSSY B1, `(.L_x_106) ;  /* 0x000006c000017945 */ /* 0x000fe20003800000 */
[----:B------:R-:W-:Y:S01]  /*58e0*/  IMAD.MOV.U32 R13, RZ, RZ, -0x1 ;  /* 0xffffffffff0d7424 */ /* 0x000fe200078e00ff */
[----:B------:R-:W-:Y:S01]  /*58f0*/  ISETP.GT.U32.AND P1, PT, R3, 0x3, PT ;  /* 0x000000030300780c */ /* 0x000fe20003f24070 */
[----:B------:R-:W-:Y:S01]  /*5900*/  IMAD.MOV.U32 R20, RZ, RZ, -0x1 ;  /* 0xffffffffff147424 */ /* 0x000fe200078e00ff */
[----:B------:R-:W-:Y:S01]  /*5910*/  SHF.R.U32.HI R4, RZ, 0x2, R3 ;  /* 0x00000002ff047819 */ /* 0x000fe20000011603 */
[----:B------:R-:W-:Y:S01]  /*5920*/  IMAD.MOV.U32 R8, RZ, RZ, -0x1 ;  /* 0xffffffffff087424 */ /* 0x000fe200078e00ff */
[----:B------:R-:W-:-:S02]  /*5930*/  ISETP.LT.U32.AND P1, PT, R12, 0x4, P1 ;  /* 0x000000040c00780c */ /* 0x000fc40000f21070 */
[----:B------:R-:W-:Y:S01]  /*5940*/  IADD3.X R17, R17, UR37, RZ, P4, !PT ;  /* 0x0000002511117c10 */ /* 0x000fe2000a7fe4ff */
[----:B------:R-:W0:Y:S01]  /*5950*/  @P3 S2R R6, SR_CgaCtaId ;  /* 0x0000000000063919 */ /* 0x000e220000008800 */
[----:B------:R-:W-:Y:S02]  /*5960*/  @P3 MOV R5, 0x400 ;  /* 0x0000040000053802 */ /* 0x000fe40000000f00 */
[----:B------:R-:W-:Y:S02]  /*5970*/  ISETP.GE.U32.AND P4, PT, R16, UR4, PT ;  /* 0x0000000410007c0c */ /* 0x000fe4000bf86070 */
[----:B------:R-:W-:Y:S02]  /*5980*/  LOP3.LUT R4, R4, 0x1, RZ, 0xc0, !PT ;  /* 0x0000000104047812 */ /* 0x000fe400078ec0ff */
[----:B------:R-:W-:Y:S02]  /*5990*/  LOP3.LUT R3, R3, 0x3, RZ, 0xc0, !PT ;  /* 0x0000000303037812 */ /* 0x000fe400078ec0ff */
[----:B------:R-:W-:-:S02]  /*59a0*/  PRMT R11, RZ, 0x7610, R11 ;  /* 0x00007610ff0b7816 */ /* 0x000fc4000000000b */
[----:B0-----:R-:W-:-:S04]  /*59b0*/  @P3 LEA R5, R6, R5, 0x18 ;  /* 0x0000000506053211 */ /* 0x001fc800078ec0ff */
[----:B------:R0:W-:Y:S01]  /*59c0*/  @P3 SYNCS.ARRIVE.TRANS64.A1T0 RZ, [R5+URZ+0x58], RZ ;  /* 0x000058ff05ff39a7 */ /* 0x0001e2000810003f */
[----:B------:R-:W-:-:S04]  /*59d0*/  ISETP.NE.U32.AND P3, PT, R4, 0x1, PT ;  /* 0x000000010400780c */ /* 0x000fc80003f65070 */
[----:B------:R-:W-:Y:S02]  /*59e0*/  ISETP.GT.U32.AND P3, PT, R12, 0x3, !P3 ;  /* 0x000000030c00780c */ /* 0x000fe40005f64070 */
[----:B0-----:R-:W-:Y:S02]  /*59f0*/  SEL R5, RZ, 0x1, !P1 ;  /* 0x00000001ff057807 */ /* 0x001fe40004800000 */
[----:B------:R-:W-:Y:S02]  /*5a00*/  ISETP.GE.U32.AND.EX P1, PT, R17, UR5, PT, P4 ;  /* 0x0000000511007c0c */ /* 0x000fe4000bf26140 */
[----:B------:R-:W-:-:S04]  /*5a10*/  SEL R4, RZ, 0x1, !P3 ;  /* 0x00000001ff047807 */ /* 0x000fc80005800000 */
[----:B------:R-:W-:Y:S02]  /*5a20*/  LOP3.LUT R0, R4, R0, R5, 0x96, !PT ;  /* 0x0000000004007212 */ /* 0x000fe400078e9605 */
[----:B------:R-:W-:-:S05]  /*5a30*/  PRMT R4, RZ, 0x7610, R4 ;  /* 0x00007610ff047816 */ /* 0x000fca0000000004 */
[----:B------:R-:W-:Y:S05]  /*5a40*/  @P1 BRA `(.L_x_107) ;  /* 0x0000000400501947 */ /* 0x000fea0003800000 */
[----:B------:R-:W-:Y:S01]  /*5a50*/  ULDC.64 UR4, c[0x0][0x628] ;  /* 0x00018a0000047ab9 */ /* 0x000fe20000000a00 */
[----:B------:R-:W0:Y:S01]  /*5a60*/  S2R R14, SR_CTAID.X ;  /* 0x00000000000e7919 */ /* 0x000e220000002500 */
[----:B------:R-:W-:Y:S01]  /*5a70*/  ISETP.NE.U32.AND P1, PT, RZ, UR4, PT ;  /* 0x00000004ff007c0c */ /* 0x000fe2000bf25070 */
[----:B------:R-:W-:Y:S01]  /*5a80*/  ULDC UR7, c[0x0][0x630] ;  /* 0x00018c0000077ab9 */ /* 0x000fe20000000800 */
[----:B------:R-:W-:Y:S01]  /*5a90*/  IMAD.MOV.U32 R4, RZ, RZ, R16 ;  /* 0x000000ffff047224 */ /* 0x000fe200078e0010 */
[----:B------:R-:W1:Y:S01]  /*5aa0*/  S2R R13, SR_CTAID.Y ;  /* 0x00000000000d7919 */ /* 0x000e620000002600 */
[----:B------:R-:W-:Y:S01]  /*5ab0*/  ISETP.NE.AND.EX P1, PT, RZ, UR5, PT, P1 ;  /* 0x00000005ff007c0c */ /* 0x000fe2000bf25310 */
[----:B------:R-:W-:-:S12]  /*5ac0*/  IMAD.MOV.U32 R5, RZ, RZ, R17 ;  /* 0x000000ffff057224 */ /* 0x000fd800078e0011 */
[----:B------:R-:W-:Y:S05]  /*5ad0*/  @!P1 BRA `(.L_x_108) ;  /* 0x0000000000289947 */ /* 0x000fea0003800000 */
[----:B------:R-:W-:Y:S02]  /*5ae0*/  ULDC UR6, c[0x0][0x634] ;  /* 0x00018d0000067ab9 */ /* 0x000fe40000000800 */
[----:B------:R-:W-:-:S05]  /*5af0*/  IADD3 R9, P1, R16, UR6, RZ ;  /* 0x0000000610097c10 */ /* 0x000fca000ff3e0ff */
[----:B------:R-:W-:-:S04]  /*5b00*/  IMAD.X R15, RZ, RZ, R17, P1 ;  /* 0x000000ffff0f7224 */ /* 0x000fc800008e0611 */
[----:B------:R-:W-:-:S04]  /*5b10*/  IMAD.WIDE.U32 R6, R15, UR4, RZ ;  /* 0x000000040f067c25 */ /* 0x000fc8000f8e00ff */
[----:B------:R-:W-:-:S04]  /*5b20*/  IMAD.WIDE.U32 R6, P1, R9, UR5, R6 ;  /* 0x0000000509067c25 */ /* 0x000fc8000f820006 */
[----:B------:R-:W-:-:S04]  /*5b30*/  IMAD.WIDE.U32 R8, R9, UR4, RZ ;  /* 0x0000000409087c25 */ /* 0x000fc8000f8e00ff */
[----:B------:R-:W-:Y:S01]  /*5b40*/  IMAD.X R5, RZ, RZ, RZ, P1 ;  /* 0x000000ffff057224 */ /* 0x000fe200008e06ff */
[----:B------:R-:W-:Y:S01]  /*5b50*/  IADD3 RZ, P1, R9, R6, RZ ;  /* 0x0000000609ff7210 */ /* 0x000fe20007f3e0ff */
[----:B------:R-:W-:-:S04]  /*5b60*/  IMAD.MOV.U32 R4, RZ, RZ, R7 ;  /* 0x000000ffff047224 */ /* 0x000fc800078e0007 */
[----:B------:R-:W-:-:S08]  /*5b70*/  IMAD.WIDE.U32.X R4, R15, UR5, R4, P1 ;  /* 0x000000050f047c25 */ /* 0x000fd000088e0404 */
.L_x_108:
[--C-:B------:R-:W-:Y:S01]  /*5b80*/  SHF.R.U64 R8, R4, UR7, R5.reuse ;  /* 0x0000000704087c19 */ /* 0x100fe20008001205 */
[----:B------:R-:W-:Y:S01]  /*5b90*/  ULDC.64 UR4, c[0x0][0x620] ;  /* 0x0001880000047ab9 */ /* 0x000fe20000000a00 */
[----:B------:R-:W-:Y:S01]  /*5ba0*/  SHF.R.U32.HI R4, RZ, UR7, R5 ;  /* 0x00000007ff047c19 */ /* 0x000fe20008011605 */
[----:B------:R-:W2:Y:S01]  /*5bb0*/  LDC R25, c[0x0][0x144] ;  /* 0x00005100ff197b82 */ /* 0x000ea20000000800 */
[----:B------:R-:W-:Y:S01]  /*5bc0*/  IADD3 R7, P1, RZ, -R8, RZ ;  /* 0x80000008ff077210 */ /* 0x000fe20007f3e0ff */
[----:B------:R-:W-:Y:S01]  /*5bd0*/  ULDC.64 UR8, c[0x0][0x640] ;  /* 0x0001900000087ab9 */ /* 0x000fe20000000a00 */
[----:B0-----:R-:W-:Y:S01]  /*5be0*/  I2FP.F32.U32 R9, R14 ;  /* 0x0000000e00097245 */ /* 0x001fe20000201000 */
[----:B------:R-:W-:Y:S02]  /*5bf0*/  ULDC UR6, c[0x0][0x608] ;  /* 0x0001820000067ab9 */ /* 0x000fe40000000800 */
[----:B------:R-:W-:Y:S01]  /*5c00*/  IMAD.X R4, RZ, RZ, ~R4, P1 ;  /* 0x000000ffff047224 */ /* 0x000fe200008e0e04 */
[----:B------:R-:W-:Y:S01]  /*5c10*/  ISETP.NE.U32.AND P1, PT, RZ, UR8, PT ;  /* 0x00000008ff007c0c */ /* 0x000fe2000bf25070 */
[----:B------:R-:W0:Y:S02]  /*5c20*/  LDC R20, c[0x0][0x148] ;  /* 0x00005200ff147b82 */ /* 0x000e240000000800 */
[----:B------:R-:W-:Y:S01]  /*5c30*/  IMAD R6, R4, UR4, RZ ;  /* 0x0000000404067c24 */ /* 0x000fe2000f8e02ff */
[----:B------:R-:W-:Y:S01]  /*5c40*/  ISETP.NE.AND.EX P1, PT, RZ, UR9, PT, P1 ;  /* 0x00000009ff007c0c */ /* 0x000fe2000bf25310 */
[----:B------:R-:W-:Y:S01]  /*5c50*/  IMAD.WIDE.U32 R4, R7, UR4, R16 ;  /* 0x0000000407047c25 */ /* 0x000fe2000f8e0010 */
[----:B------:R-:W-:-:S03]  /*5c60*/  ULDC UR4, c[0x0][0x150] ;  /* 0x0000540000047ab9 */ /* 0x000fc60000000800 */
[----:B------:R-:W-:Y:S02]  /*5c70*/  IMAD R7, R7, UR5, R6 ;  /* 0x0000000507077c24 */ /* 0x000fe4000f8e0206 */
[----:B------:R-:W-:Y:S01]  /*5c80*/  FMUL R6, R9, UR4 ;  /* 0x0000000409067c20 */ /* 0x000fe20008400000 */
[----:B------:R-:W-:Y:S01]  /*5c90*/  ULDC UR4, c[0x0][0x618] ;  /* 0x0001860000047ab9 */ /* 0x000fe20000000800 */
[----:B------:R-:W-:Y:S01]  /*5ca0*/  ULDC UR5, c[0x0][0x154] ;  /* 0x0000550000057ab9 */ /* 0x000fe20000000800 */
[----:B------:R-:W-:-:S03]  /*5cb0*/  IMAD.IADD R5, R5, 0x1, R7 ;  /* 0x0000000105057824 */ /* 0x000fc600078e0207 */
[----:B------:R-:W3:Y:S02]  /*5cc0*/  F2I.U32.TRUNC.NTZ R6, R6 ;  /* 0x0000000600067305 */ /* 0x000ee4000020f000 */
[----:B------:R-:W-:Y:S02]  /*5cd0*/  SHF.R.U64 R9, R4, UR4, R5 ;  /* 0x0000000404097c19 */ /* 0x000fe40008001205 */
[----:B-1----:R-:W-:-:S05]  /*5ce0*/  I2FP.F32.U32 R4, R13 ;  /* 0x0000000d00047245 */ /* 0x002fca0000201000 */
[----:B------:R-:W-:Y:S01]  /*5cf0*/  FMUL R22, R4, UR5 ;  /* 0x0000000504167c20 */ /* 0x000fe20008400000 */
[----:B------:R-:W-:Y:S01]  /*5d00*/  SHF.R.U32.HI R4, RZ, UR4, R5 ;  /* 0x00000004ff047c19 */ /* 0x000fe20008011605 */
[----:B------:R-:W-:-:S03]  /*5d10*/  ULDC UR4, c[0x0][0x658] ;  /* 0x0001960000047ab9 */ /* 0x000fc60000000800 */
[--C-:B------:R-:W-:Y:S01]  /*5d20*/  SHF.R.U64 R21, R9, UR6, R4.reuse ;  /* 0x0000000609157c19 */ /* 0x100fe20008001204 */
[----:B------:R-:W1:Y:S01]  /*5d30*/  F2I.U32.TRUNC.NTZ R22, R22 ;  /* 0x0000001600167305 */ /* 0x000e62000020f000 */
[----:B------:R-:W-:Y:S01]  /*5d40*/  SHF.R.U32.HI R4, RZ, UR6, R4 ;  /* 0x00000006ff047c19 */ /* 0x000fe20008011604 */
[----:B---3--:R-:W-:-:S03]  /*5d50*/  IMAD.MOV R6, RZ, RZ, -R6 ;  /* 0x000000ffff067224 */ /* 0x008fc600078e0a06 */
[----:B------:R-:W-:Y:S01]  /*5d60*/  SHF.R.U64 R15, R21, UR4, R4 ;  /* 0x00000004150f7c19 */ /* 0x000fe20008001204 */
[----:B--2---:R-:W-:Y:S01]  /*5d70*/  IMAD R14, R25, R6, R14 ;  /* 0x00000006190e7224 */ /* 0x004fe200078e020e */
[----:B------:R-:W-:-:S03]  /*5d80*/  SHF.R.U32.HI R23, RZ, UR4, R4 ;  /* 0x00000004ff177c19 */ /* 0x000fc60008011604 */
[----:B------:R-:W-:Y:S02]  /*5d90*/  IMAD.MOV.U32 R4, RZ, RZ, R15 ;  /* 0x000000ffff047224 */ /* 0x000fe400078e000f */
[----:B------:R-:W-:Y:S01]  /*5da0*/  IMAD.MOV.U32 R5, RZ, RZ, R23 ;  /* 0x000000ffff057224 */ /* 0x000fe200078e0017 */
[----:B-1----:R-:W-:Y:S06]  /*5db0*/  @!P1 BRA `(.L_x_109) ;  /* 0x0000000000289947 */ /* 0x002fec0003800000 */
[----:B------:R-:W-:Y:S02]  /*5dc0*/  ULDC UR4, c[0x0][0x64c] ;  /* 0x0001930000047ab9 */ /* 0x000fe40000000800 */
[----:B------:R-:W-:-:S05]  /*5dd0*/  IADD3 R5, P1, R15, UR4, RZ ;  /* 0x000000040f057c10 */ /* 0x000fca000ff3e0ff */
[----:B------:R-:W-:-:S04]  /*5de0*/  IMAD.X R23, RZ, RZ, R23, P1 ;  /* 0x000000ffff177224 */ /* 0x000fc800008e0617 */
[----:B------:R-:W-:-:S04]  /*5df0*/  IMAD.WIDE.U32 R6, R23, UR8, RZ ;  /* 0x0000000817067c25 */ /* 0x000fc8000f8e00ff */
[----:B------:R-:W-:-:S04]  /*5e00*/  IMAD.WIDE.U32 R6, P1, R5, UR9, R6 ;  /* 0x0000000905067c25 */ /* 0x000fc8000f820006 */
[----:B------:R-:W-:-:S04]  /*5e10*/  IMAD.WIDE.U32 R4, R5, UR8, RZ ;  /* 0x0000000805047c25 */ /* 0x000fc8000f8e00ff */
[----:B------:R-:W-:Y:S01]  /*5e20*/  IMAD.MOV.U32 R4, RZ, RZ, R7 ;  /* 0x000000ffff047224 */ /* 0x000fe200078e0007 */
[----:B------:R-:W-:Y:S01]  /*5e30*/  IADD3 RZ, P3, R5, R6, RZ ;  /* 0x0000000605ff7210 */ /* 0x000fe20007f7e0ff */
[----:B------:R-:W-:-:S04]  /*5e40*/  IMAD.X R5, RZ, RZ, RZ, P1 ;  /* 0x000000ffff057224 */ /* 0x000fc800008e06ff */
[----:B------:R-:W-:-:S08]  /*5e50*/  IMAD.WIDE.U32.X R4, R23, UR9, R4, P3 ;  /* 0x0000000917047c25 */ /* 0x000fd000098e0404 */
.L_x_109:
[----:B------:R-:W-:Y:S01]  /*5e60*/  ISETP.NE.AND P1, PT, R2, 0x1, PT ;  /* 0x000000010200780c */ /* 0x000fe20003f25270 */
[----:B------:R-:W-:Y:S01]  /*5e70*/  ULDC UR4, c[0x0][0x648] ;  /* 0x0001920000047ab9 */ /* 0x000fe20000000800 */
[----:B------:R-:W-:Y:S01]  /*5e80*/  LOP3.LUT R21, R21, UR29, RZ, 0xc0, !PT ;  /* 0x0000001d15157c12 */ /* 0x000fe2000f8ec0ff */
[----:B------:R-:W-:Y:S01]  /*5e90*/  IMAD.MOV R22, RZ, RZ, -R22 ;  /* 0x000000ffff167224 */ /* 0x000fe200078e0a16 */
[----:B------:R-:W-:Y:S01]  /*5ea0*/  SHF.R.U64 R4, R4, UR4, R5 ;  /* 0x0000000404047c19 */ /* 0x000fe20008001205 */
[----:B------:R-:W-:Y:S01]  /*5eb0*/  ULDC UR4, c[0x0][0x638] ;  /* 0x00018e0000047ab9 */ /* 0x000fe20000000800 */
[----:B------:R-:W-:Y:S01]  /*5ec0*/  ULDC UR5, c[0x0][0x610] ;  /* 0x0001840000057ab9 */ /* 0x000fe20000000800 */
[----:B------:R-:W-:Y:S02]  /*5ed0*/  IMAD.MOV.U32 R5, RZ, RZ, 0x1 ;  /* 0x00000001ff057424 */ /* 0x000fe400078e00ff */
[----:B------:R-:W-:Y:S02]  /*5ee0*/  IMAD.MOV R6, RZ, RZ, -R4 ;  /* 0x000000ffff067224 */ /* 0x000fe400078e0a04 */
[----:B------:R-:W-:Y:S01]  /*5ef0*/  IMAD R21, R4, UR21, R21 ;  /* 0x0000001504157c24 */ /* 0x000fe2000f8e0215 */
[----:B------:R-:W-:Y:S01]  /*5f00*/  LOP3.LUT R4, R9, UR13, RZ, 0xc0, !PT ;  /* 0x0000000d09047c12 */ /* 0x000fe2000f8ec0ff */
[----:B0-----:R-:W-:-:S02]  /*5f10*/  @P1 IMAD R14, R20, R22, R13 ;  /* 0x00000016140e1224 */ /* 0x001fc400078e020d */
[----:B------:R-:W-:Y:S01]  /*5f20*/  IMAD R15, R6, UR4, R15 ;  /* 0x00000004060f7c24 */ /* 0x000fe2000f8e020f */
[----:B------:R-:W-:Y:S01]  /*5f30*/  ULDC UR4, c[0x0][0x600] ;  /* 0x0001800000047ab9 */ /* 0x000fe20000000800 */
[----:B------:R-:W-:Y:S02]  /*5f40*/  IMAD R14, R21, UR5, R14 ;  /* 0x00000005150e7c24 */ /* 0x000fe4000f8e020e */
[--C-:B------:R-:W-:Y:S01]  /*5f50*/  IMAD R15, R15, UR4, R4.reuse ;  /* 0x000000040f0f7c24 */ /* 0x100fe2000f8e0204 */
[----:B------:R-:W-:-:S04]  /*5f60*/  PRMT R4, R5, 0x7610, R4 ;  /* 0x0000761005047816 */ /* 0x000fc80000000004 */
[----:B------:R-:W-:Y:S02]  /*5f70*/  SEL R20, R15, R14, !P1 ;  /* 0x0000000e0f147207 */ /* 0x000fe40004800000 */
[----:B------:R-:W-:-:S07]  /*5f80*/  SEL R13, R14, R15, !P1 ;  /* 0x0000000f0e0d7207 */ /* 0x000fce0004800000 */
.L_x_107:
[----:B------:R-:W-:Y:S05]  /*5f90*/  BSYNC B1 ;  /* 0x0000000000017941 */ /* 0x000fea0003800000 */
.L_x_106:
[----:B------:R-:W-:-:S13]  /*5fa0*/  LOP3.LUT P1, RZ, R4, 0xff, RZ, 0xc0, !PT ;  /* 0x000000ff04ff7812 */ /* 0x000fda000782c0ff */
[----:B------:R-:W-:Y:S05]  /*5fb0*/  @P1 BRA `(.L_x_110) ;  /* 0xfffffff000b81947 */ /* 0x000fea000383ffff */
[----:B------:R-:W-:Y:S05]  /*5fc0*/  BSYNC B0 ;  /* 0x0000000000007941 */ /* 0x000fea0003800000 */
.L_x_98:
[----:B------:R-:W-:-:S03]  /*5fd0*/  UMOV UR4, 0xffffffff ;  /* 0xffffffff00047882 */ /* 0x000fc60000000000 */
[----:B------:R-:W-:Y:S05]  /*5fe0*/  BRA.DIV UR4, `(.L_x_111) ;  /* 0x0000000604187947 */ /* 0x000fea000b800000 */
[----:B------:R-:W-:-:S13]  /*5ff0*/  ELECT P6, URZ, PT ;  /* 0x00000000003f782f */ /* 0x000fda00038c0000 */
.L_x_125:
[----:B------:R-:W-:Y:S04]  /*6000*/  BSSY B0, `(.L_x_112) ;  /* 0x000002b000007945 */ /* 0x000fe80003800000 */
[----:B------:R-:W-:Y:S05]  /*6010*/  @!P6 BRA `(.L_x_113) ;  /* 0x0000000000a4e947 */ /* 0x000fea0003800000 */
[----:B------:R-:W-:-:S04]  /*6020*/  LOP3.LUT R18, R18, 0x2, RZ, 0xfc, !PT ;  /* 0x0000000212127812 */ /* 0x000fc800078efcff */
[----:B------:R-:W-:-:S13]  /*6030*/  ISETP.NE.AND P0, PT, R18, 0x3, PT ;  /* 0x000000031200780c */ /* 0x000fda0003f05270 */
[----:B------:R-:W-:Y:S05]  /*6040*/  @!P0 BRA `(.L_x_114) ;  /* 0x0000000000048947 */ /* 0x000fea0003800000 */
[----:B------:R-:W-:Y:S01]  /*6050*/  BPT.TRAP 0x1 ;  /* 0x000000040000795c */ /* 0x000fe20000300000 */
.L_x_114:
[----:B------:R-:W0:Y:S01]  /*6060*/  S2R R5, SR_CgaCtaId ;  /* 0x0000000000057919 */ /* 0x000e220000008800 */
[----:B------:R-:W-:Y:S02]  /*6070*/  MOV R2, 0x400 ;  /* 0x0000040000027802 */ /* 0x000fe40000000f00 */
[----:B------:R-:W-:Y:S02]  /*6080*/  SHF.L.U32 R4, R0, 0x1f, RZ ;  /* 0x0000001f00047819 */ /* 0x000fe400000006ff */
[----:B0-----:R-:W-:-:S05]  /*6090*/  LEA R2, R5, R2, 0x18 ;  /* 0x0000000205027211 */ /* 0x001fca00078ec0ff */
[----:B------:R-:W-:-:S04]  /*60a0*/  VIADD R2, R2, 0x20 ;  /* 0x0000002002027836 */ /* 0x000fc80000000000 */
[C---:B------:R-:W-:Y:S02]  /*60b0*/  IMAD R7, R3.reuse, 0x8, R2 ;  /* 0x0000000803077824 */ /* 0x040fe400078e0202 */
[----:B------:R-:W-:Y:S02]  /*60c0*/  VIADD R3, R3, 0x1 ;  /* 0x0000000103037836 */ /* 0x000fe40000000000 */
[----:B------:R-:W0:Y:S03]  /*60d0*/  SYNCS.PHASECHK.TRANS64.TRYWAIT P0, [R7+URZ], R4 ;  /* 0x00000004070075a7 */ /* 0x000e26000800017f */
[----:B------:R-:W-:-:S04]  /*60e0*/  ISETP.NE.AND P1, PT, R3, 0x4, PT ;  /* 0x000000040300780c */ /* 0x000fc80003f25270 */
[----:B------:R-:W-:Y:S02]  /*60f0*/  SEL R5, RZ, 0x1, P1 ;  /* 0x00000001ff057807 */ /* 0x000fe40000800000 */
[----:B------:R-:W-:Y:S02]  /*6100*/  SEL R3, R3, RZ, P1 ;  /* 0x000000ff03037207 */ /* 0x000fe40000800000 */
[----:B------:R-:W-:-:S03]  /*6110*/  LOP3.LUT R6, R0, R5, RZ, 0x3c, !PT ;  /* 0x0000000500067212 */ /* 0x000fc600078e3cff */
[----:B------:R-:W-:Y:S01]  /*6120*/  IMAD R8, R3, 0x8, R2 ;  /* 0x0000000803087824 */ /* 0x000fe200078e0202 */
[----:B------:R-:W-:Y:S01]  /*6130*/  SHF.L.U32 R5, R6, 0x1f, RZ ;  /* 0x0000001f06057819 */ /* 0x000fe200000006ff */
[----:B0-----:R-:W-:Y:S06]  /*6140*/  @!P0 BRA `(.L_x_115) ;  /* 0x0000000000e08947 */ /* 0x001fec0003800000 */
.L_x_126:
[----:B------:R-:W1:Y:S01]  /*6150*/  SYNCS.PHASECHK.TRANS64.TRYWAIT P0, [R8+URZ], R5 ;  /* 0x00000005080075a7 */ /* 0x000e62000800017f */
[----:B------:R-:W-:-:S05]  /*6160*/  VIADD R0, R3, 0x1 ;  /* 0x0000000103007836 */ /* 0x000fca0000000000 */
[----:B------:R-:W-:-:S04]  /*6170*/  ISETP.NE.AND P1, PT, R0, 0x4, PT ;  /* 0x000000040000780c */ /* 0x000fc80003f25270 */
[----:B------:R-:W-:Y:S02]  /*6180*/  SEL R3, RZ, 0x1, P1 ;  /* 0x00000001ff037807 */ /* 0x000fe40000800000 */
[----:B0-----:R-:W-:Y:S02]  /*6190*/  SEL R7, R0, RZ, P1 ;  /* 0x000000ff00077207 */ /* 0x001fe40000800000 */
[----:B------:R-:W-:-:S03]  /*61a0*/  LOP3.LUT R9, R6, R3, RZ, 0x3c, !PT ;  /* 0x0000000306097212 */ /* 0x000fc600078e3cff */
[----:B------:R-:W-:Y:S01]  /*61b0*/  IMAD R11, R7, 0x8, R2 ;  /* 0x00000008070b7824 */ /* 0x000fe200078e0202 */
[----:B------:R-:W-:Y:S01]  /*61c0*/  SHF.L.U32 R6, R9, 0x1f, RZ ;  /* 0x0000001f09067819 */ /* 0x000fe200000006ff */
[----:B-1----:R-:W-:Y:S06]  /*61d0*/  @!P0 BRA `(.L_x_116) ;  /* 0x0000000000d08947 */ /* 0x002fec0003800000 */
.L_x_127:
[----:B------:R-:W1:Y:S01]  /*61e0*/  SYNCS.PHASECHK.TRANS64.TRYWAIT P0, [R11+URZ], R6 ;  /* 0x000000060b0075a7 */ /* 0x000e62000800017f */
[----:B------:R-:W-:-:S05]  /*61f0*/  VIADD R0, R7, 0x1 ;  /* 0x0000000107007836 */ /* 0x000fca0000000000 */
[----:B------:R-:W-:-:S04]  /*6200*/  ISETP.NE.AND P1, PT, R0, 0x4, PT ;  /* 0x000000040000780c */ /* 0x000fc80003f25270 */
[----:B------:R-:W-:Y:S02]  /*6210*/  SEL R4, RZ, 0x1, P1 ;  /* 0x00000001ff047807 */ /* 0x000fe40000800000 */
[----:B------:R-:W-:Y:S02]  /*6220*/  SEL R3, R0, RZ, P1 ;  /* 0x000000ff00037207 */ /* 0x000fe40000800000 */
[----:B------:R-:W-:Y:S01]  /*6230*/  LOP3.LUT R0, R9, R4, RZ, 0x3c, !PT ;  /* 0x0000000409007212 */ /* 0x000fe200078e3cff */
[----:B-1----:R-:W-:Y:S06]  /*6240*/  @!P0 BRA `(.L_x_117) ;  /* 0x0000000000c88947 */ /* 0x002fec0003800000 */
.L_x_128:
[----:B------:R-:W-:Y:S01]  /*6250*/  IMAD R3, R3, 0x8, R2 ;  /* 0x0000000803037824 */ /* 0x000fe200078e0202 */
[----:B------:R-:W-:-:S07]  /*6260*/  SHF.L.U32 R0, R0, 0x1f, RZ ;  /* 0x0000001f00007819 */ /* 0x000fce00000006ff */
.L_x_118:
[----:B--2---:R2:W3:Y:S02]  /*6270*/  SYNCS.PHASECHK.TRANS64.TRYWAIT P0, [R3+URZ], R0 ;  /* 0x00000000030075a7 */ /* 0x0044e4000800017f */
[----:B---3--:R-:W-:Y:S05]  /*6280*/  @!P0 NANOSLEEP.SYNCS 0x989680 ;  /* 0x009896800000895d */ /* 0x008fea0003900000 */
[----:B------:R-:W3:Y:S02]  /*6290*/  @!P0 SYNCS.PHASECHK.TRANS64 P0, [R3+URZ], R0 ;  /* 0x00000000030085a7 */ /* 0x000ee4000800007f */
[----:B---3--:R-:W-:Y:S05]  /*62a0*/  @!P0 BRA `(.L_x_118) ;  /* 0xfffffffc00f08947 */ /* 0x008fea000383ffff */
.L_x_113:
[----:B------:R-:W-:Y:S05]  /*62b0*/  BSYNC B0 ;  /* 0x0000000000007941 */ /* 0x000fea0003800000 */
.L_x_112:
[----:B------:R-:W-:Y:S05]  /*62c0*/  EXIT ;  /* 0x000000000000794d */ /* 0x000fea0003800000 */
.L_x_17:
[----:B-1----:R1:W2:Y:S02]  /*62d0*/  SYNCS.PHASECHK.TRANS64.TRYWAIT P1, [R3+URZ], R0 ;  /* 0x00000000030075a7 */ /* 0x0022a4000802017f */
[----:B--2---:R-:W-:Y:S05]  /*62e0*/  @!P1 NANOSLEEP.SYNCS 0x989680 ;  /* 0x009896800000995d */ /* 0x004fea0003900000 */
[----:B------:R-:W2:Y:S02]  /*62f0*/  @!P1 SYNCS.PHASECHK.TRANS64 P1, [R3+URZ], R0 ;  /* 0x00000000030095a7 */ /* 0x000ea4000802007f */
[----:B--2---:R-:W-:Y:S05]  /*6300*/  @!P1 BRA `(.L_x_17) ;  /* 0xfffffffc00f09947 */ /* 0x004fea000383ffff */
[----:B------:R-:W-:Y:S05]  /*6310*/  BRA `(.L_x_16) ;  /* 0xffffffb000647947 */ /* 0x000fea000383ffff */
.L_x_22:
[----:B-1----:R-:W-:-:S04]  /*6320*/  IMAD.U32 R4, RZ, RZ, UR4 ;  /* 0x00000004ff047e24 */ /* 0x002fc8000f8e00ff */
[----:B------:R1:W2:Y:S03]  /*6330*/  SYNCS.PHASECHK.TRANS64.TRYWAIT P1, [R4+URZ], R3 ;  /* 0x00000003040075a7 */ /* 0x0002a6000802017f */
[----:B--2---:R-:W-:Y:S05]  /*6340*/  @!P1 NANOSLEEP.SYNCS 0x989680 ;  /* 0x009896800000995d */ /* 0x004fea0003900000 */
[----:B------:R-:W2:Y:S02]  /*6350*/  @!P1 SYNCS.PHASECHK.TRANS64 P1, [R4+URZ], R3 ;  /* 0x00000003040095a7 */ /* 0x000ea4000802007f */
[----:B--2---:R-:W-:Y:S05]  /*6360*/  @!P1 BRA `(.L_x_22) ;  /* 0xfffffffc00ec9947 */ /* 0x004fea000383ffff */
[----:B------:R-:W-:Y:S05]  /*6370*/  BRA `(.L_x_21) ;  /* 0xffffffb800887947 */ /* 0x000fea000383ffff */
.L_x_99:
[----:B------:R-:W-:Y:S01]  /*6380*/  BSSY B1, `(.L_x_119) ;  /* 0x0000006000017945 */ /* 0x000fe20003800000 */
[----:B------:R-:W-:-:S07]  /*6390*/  IMAD.MOV.U32 R15, RZ, RZ, -0x1 ;  /* 0xffffffffff0f7424 */ /* 0x000fce00078e00ff */
[----:B------:R-:W-:Y:S05]  /*63a0*/  WARPSYNC.COLLECTIVE R15, `(.L_x_120) ;  /* 0x000000000f0c7348 */ /* 0x000fea0003c00000 */
[----:B------:R-:W-:Y:S02]  /*63b0*/  ELECT P6, UR62, PT ;  /* 0x00000000003e782f */ /* 0x000fe400038c0000 */
[----:B------:R-:W-:Y:S01]  /*63c0*/  MOV R14, UR62 ;  /* 0x0000003e000e7c02 */ /* 0x000fe20008000f00 */
[----:B------:R-:W-:Y:S10]  /*63d0*/  ENDCOLLECTIVE ;  /* 0x000000000000791b */ /* 0x000ff40003800000 */
.L_x_120:
[----:B------:R-:W-:Y:S05]  /*63e0*/  BSYNC B1 ;  /* 0x0000000000017941 */ /* 0x000fea0003800000 */
.L_x_119:
[----:B------:R-:W-:Y:S05]  /*63f0*/  BRA `(.L_x_121) ;  /* 0xffffffec00b47947 */ /* 0x000fea000383ffff */
.L_x_102:
[----:B0-----:R0:W1:Y:S02]  /*6400*/  SYNCS.PHASECHK.TRANS64.TRYWAIT P1, [R14+URZ+0x20], R7 ;  /* 0x000020070e0075a7 */ /* 0x001064000802017f */
[----:B-1----:R-:W-:Y:S05]  /*6410*/  @!P1 NANOSLEEP.SYNCS 0x989680 ;  /* 0x009896800000995d */ /* 0x002fea0003900000 */
[----:B------:R-:W1:Y:S02]  /*6420*/  @!P1 SYNCS.PHASECHK.TRANS64 P1, [R14+URZ+0x20], R7 ;  /* 0x000020070e0095a7 */ /* 0x000e64000802007f */
[----:B-1----:R-:W-:Y:S05]  /*6430*/  @!P1 BRA `(.L_x_102) ;  /* 0xfffffffc00f09947 */ /* 0x002fea000383ffff */
[----:B------:R-:W-:Y:S05]  /*6440*/  BRA `(.L_x_122) ;  /* 0xffffffec00e87947 */ /* 0x000fea000383ffff */
.L_x_111:
[----:B------:R-:W-:Y:S01]  /*6450*/  BSSY B0, `(.L_x_123) ;  /* 0x0000006000007945 */ /* 0x000fe20003800000 */
[----:B------:R-:W-:-:S07]  /*6460*/  IMAD.MOV.U32 R15, RZ, RZ, -0x1 ;  /* 0xffffffffff0f7424 */ /* 0x000fce00078e00ff */
[----:B------:R-:W-:Y:S05]  /*6470*/  WARPSYNC.COLLECTIVE R15, `(.L_x_124) ;  /* 0x000000000f0c7348 */ /* 0x000fea0003c00000 */
[----:B------:R-:W-:Y:S02]  /*6480*/  ELECT P6, UR62, PT ;  /* 0x00000000003e782f */ /* 0x000fe400038c0000 */
[----:B------:R-:W-:Y:S01]  /*6490*/  MOV R14, UR62 ;  /* 0x0000003e000e7c02 */ /* 0x000fe20008000f00 */
[----:B------:R-:W-:Y:S10]  /*64a0*/  ENDCOLLECTIVE ;  /* 0x000000000000791b */ /* 0x000ff40003800000 */
.L_x_124:
[----:B------:R-:W-:Y:S05]  /*64b0*/  BSYNC B0 ;  /* 0x0000000000007941 */ /* 0x000fea0003800000 */
.L_x_123:
[----:B------:R-:W-:Y:S05]  /*64c0*/  BRA `(.L_x_125) ;  /* 0xfffffff800cc7947 */ /* 0x000fea000383ffff */
.L_x_115:
[----:B0-----:R0:W1:Y:S02]  /*64d0*/  SYNCS.PHASECHK.TRANS64.TRYWAIT P0, [R7+URZ], R4 ;  /* 0x00000004070075a7 */ /* 0x001064000800017f */
[----:B-1----:R-:W-:Y:S05]  /*64e0*/  @!P0 NANOSLEEP.SYNCS 0x989680 ;  /* 0x009896800000895d */ /* 0x002fea0003900000 */
[----:B------:R-:W1:Y:S02]  /*64f0*/  @!P0 SYNCS.PHASECHK.TRANS64 P0, [R7+URZ], R4 ;  /* 0x00000004070085a7 */ /* 0x000e64000800007f */
[----:B-1----:R-:W-:Y:S05]  /*6500*/  @!P0 BRA `(.L_x_115) ;  /* 0xfffffffc00f08947 */ /* 0x002fea000383ffff */
[----:B------:R-:W-:Y:S05]  /*6510*/  BRA `(.L_x_126) ;  /* 0xfffffffc000c7947 */ /* 0x000fea000383ffff */
.L_x_116:
[----:B0-----:R0:W1:Y:S02]  /*6520*/  SYNCS.PHASECHK.TRANS64.TRYWAIT P0, [R8+URZ], R5 ;  /* 0x00000005080075a7 */ /* 0x001064000800017f */
[----:B-1----:R-:W-:Y:S05]  /*6530*/  @!P0 NANOSLEEP.SYNCS 0x989680 ;  /* 0x009896800000895d */ /* 0x002fea0003900000 */
[----:B------:R-:W1:Y:S02]  /*6540*/  @!P0 SYNCS.PHASECHK.TRANS64 P0, [R8+URZ], R5 ;  /* 0x00000005080085a7 */ /* 0x000e64000800007f */
[----:B-1----:R-:W-:Y:S05]  /*6550*/  @!P0 BRA `(.L_x_116) ;  /* 0xfffffffc00f08947 */ /* 0x002fea000383ffff */
[----:B------:R-:W-:Y:S05]  /*6560*/  BRA `(.L_x_127) ;  /* 0xfffffffc001c7947 */ /* 0x000fea000383ffff */
.L_x_117:
[----:B-1----:R1:W2:Y:S02]  /*6570*/  SYNCS.PHASECHK.TRANS64.TRYWAIT P0, [R11+URZ], R6 ;  /* 0x000000060b0075a7 */ /* 0x0022a4000800017f */
[----:B--2---:R-:W-:Y:S05]  /*6580*/  @!P0 NANOSLEEP.SYNCS 0x989680 ;  /* 0x009896800000895d */ /* 0x004fea0003900000 */
[----:B------:R-:W2:Y:S02]  /*6590*/  @!P0 SYNCS.PHASECHK.TRANS64 P0, [R11+URZ], R6 ;  /* 0x000000060b0085a7 */ /* 0x000ea4000800007f */
[----:B--2---:R-:W-:Y:S05]  /*65a0*/  @!P0 BRA `(.L_x_117) ;  /* 0xfffffffc00f08947 */ /* 0x004fea000383ffff */
[----:B------:R-:W-:Y:S05]  /*65b0*/  BRA `(.L_x_128) ;  /* 0xfffffffc00247947 */ /* 0x000fea000383ffff */
.L_x_129:
[----:B------:R-:W-:-:S00]  /*65c0*/  BRA `(.L_x_129) ;  /* 0xfffffffc00fc7947 */ /* 0x000fc0000383ffff */
[----:B------:R-:W-:-:S00]  /*65d0*/  NOP ;  /* 0x0000000000007918 */ /* 0x000fc00000000000 */
        /* <DEDUP_REMOVED lines=10> */
.L_x_130:


//--------------------- .nv.global.init           --------------------------
	.section	.nv.global.init,"aw",@progbits
.nv.global.init:
	.type		$str$22,@object
	.size		$str$22,($str$23 - $str$22)
$str$22:
        /*0000*/ 	.byte	0x6b, 0x5f, 0x74, 0x69, 0x6c, 0x65, 0x5f, 0x63, 0x6f, 0x75, 0x6e, 0x74, 0x20, 0x3e, 0x3d, 0x20
        /*0010*/ 	.byte	0x31, 0x00
	.type		$str$23,@object
	.size		$str$23,(__unnamed_1 - $str$23)
$str$23:
        /*0012*/ 	.byte	0x2f, 0x74, 0x6d, 0x70, 0x2f, 0x63, 0x75, 0x74, 0x6c, 0x61, 0x73, 0x73, 0x5f, 0x73, 0x77, 0x65
        /*0022*/ 	.byte	0x65, 0x70, 0x5f, 0x73, 0x72, 0x63, 0x2f, 0x69, 0x6e, 0x63, 0x6c, 0x75, 0x64, 0x65, 0x2f, 0x63
        /*0032*/ 	.byte	0x75, 0x74, 0x6c, 0x61, 0x73, 0x73, 0x2f, 0x67, 0x65, 0x6d, 0x6d, 0x2f, 0x63, 0x6f, 0x6c, 0x6c
        /*0042*/ 	.byte	0x65, 0x63, 0x74, 0x69, 0x76, 0x65, 0x2f, 0x73, 0x6d, 0x39, 0x30, 0x5f, 0x6d, 0x6d, 0x61, 0x5f
        /*0052*/ 	.byte	0x74, 0x6d, 0x61, 0x5f, 0x67, 0x6d, 0x6d, 0x61, 0x5f, 0x73, 0x73, 0x5f, 0x77, 0x61, 0x72, 0x70
        /*0062*/ 	.byte	0x73, 0x70, 0x65, 0x63, 0x69, 0x61, 0x6c, 0x69, 0x7a, 0x65, 0x64, 0x2e, 0x68, 0x70, 0x70, 0x00
	.type		__unnamed_1,@object
	.size		__unnamed_1,(.L_0 - __unnamed_1)
__unnamed_1:
        /*0072*/ 	.byte	0x76, 0x6f, 0x69, 0x64, 0x20, 0x63, 0x75, 0x74, 0x6c, 0x61, 0x73, 0x73, 0x3a, 0x3a, 0x67, 0x65
        /* <DEDUP_REMOVED lines=175> */
        /*0b72*/ 	.byte	0x00
.L_0:


//--------------------- .nv.shared._ZN7cutlass13device_kernelINS_4gemm6kernel13GemmUniversalIN4cute5tupleIJiiiiEEENS1_10collective13CollectiveMmaINS1_34MainloopSm90TmaGmmaWarpSpecializedILi4ENS5_IJNS4_1CILi1EEESB_SB_EEENS1_35KernelTmaWarpSpecializedCooperativeEEENS5_IJNSA_ILi128EEENSA_ILi64EEESF_EEEfNS5_IJlSB_lEEEfSI_NS4_8TiledMMAINS4_8MMA_AtomIJNS4_4SM904GMMA29MMA_64x64x8_F32TF32TF32_SS_TNILNSM_7ScaleInE1ELSO_1EEEEEENS4_6LayoutINS5_IJNSA_ILi2EEESB_SB_EEENS5_IJSB_NSA_ILi0EEESU_EEEEENS5_IJNS4_10UnderscoreESX_SX_EEEEENS4_13SM90_TMA_LOADENS4_14ComposedLayoutINS4_7SwizzleILi3ELi4ELi3EEENS4_18smem_ptr_flag_bitsILi32EEENSR_INS5_IJNSA_ILi8EEENSA_ILi32EEEEEENS5_IJS17_SB_EEEEEEEvNS4_8identityES10_S1B_vS1C_EENS_8epilogue10collective6detail29Sm90TmaWarpSpecializedAdapterINS1F_15DefaultEpilogueIfSI_SI_NS1E_6thread17LinearCombinationIfLi1EffLNS1J_9ScaleType4KindE0ELNS_15FloatRoundStyleE2EfEENS1_15EpilogueDefaultEEEEEvvEEEEvNT_6ParamsE --------------------------
	.section	.nv.shared._ZN7cutlass13device_kernelINS_4gemm6kernel13GemmUniversalIN4cute5tupleIJiiiiEEENS1_10collective13CollectiveMmaINS1_34MainloopSm90TmaGmmaWarpSpecializedILi4ENS5_IJNS4_1CILi1EEESB_SB_EEENS1_35KernelTmaWarpSpecializedCooperativeEEENS5_IJNSA_ILi128EEENSA_ILi64EEESF_EEEfNS5_IJlSB_lEEEfSI_NS4_8TiledMMAINS4_8MMA_AtomIJNS4_4SM904GMMA29MMA_64x64x8_F32TF32TF32_SS_TNILNSM_7ScaleInE1ELSO_1EEEEEENS4_6LayoutINS5_IJNSA_ILi2EEESB_SB_EEENS5_IJSB_NSA_ILi0EEESU_EEEEENS5_IJNS4_10UnderscoreESX_SX_EEEEENS4_13SM90_TMA_LOADENS4_14ComposedLayoutINS4_7SwizzleILi3ELi4ELi3EEENS4_18smem_ptr_flag_bitsILi32EEENSR_INS5_IJNSA_ILi8EEENSA_ILi32EEEEEENS5_IJS17_SB_EEEEEEEvNS4_8identityES10_S1B_vS1C_EENS_8epilogue10collective6detail29Sm90TmaWarpSpecializedAdapterINS1F_15DefaultEpilogueIfSI_SI_NS1E_6thread17LinearCombinationIfLi1EffLNS1J_9ScaleType4KindE0ELNS_15FloatRoundStyleE2EfEENS1_15EpilogueDefaultEEEEEvvEEEEvNT_6ParamsE,"aw",@nobits
	.sectionflags	@""
	.align	16
	.zero		1024


//--------------------- .nv.shared.reserved.0     --------------------------
	.section	.nv.shared.reserved.0,"aw",@nobits
	.weak		__nv_reservedSMEM_offset_0_alias
	.size		__nv_reservedSMEM_offset_0_alias, 0, 0
	.other		__nv_reservedSMEM_offset_0_alias,@"STO_CUDA_RESERVED_SHARED STV_DEFAULT"
__nv_reservedSMEM_offset_0_alias:
	.zero		0


//--------------------- .nv.global                --------------------------
	.section	.nv.global,"aw",@nobits
.nv.global:
	.type		_ZN40_INTERNAL_8646df29_4_k_cu_a646583f_189564cute1_E,@object
	.size		_ZN40_INTERNAL_8646df29_4_k_cu_a646583f_189564cute1_E,(_ZN40_INTERNAL_8646df29_4_k_cu_a646583f_189564cuda3std3__45__cpo6cbeginE - _ZN40_INTERNAL_8646df29_4_k_cu_a646583f_189564cute1_E)
_ZN40_INTERNAL_8646df29_4_k_cu_a646583f_189564cute1_E:
	.zero		1
	.type		_ZN40_INTERNAL_8646df29_4_k_cu_a646583f_189564cuda3std3__45__cpo6cbeginE,@object
	.size		_ZN40_INTERNAL_8646df29_4_k_cu_a646583f_189564cuda3std3__45__cpo6cbeginE,(_ZN40_INTERNAL_8646df29_4_k_cu_a646583f_189564cuda3std3__48in_placeE - _ZN40_INTERNAL_8646df29_4_k_cu_a646583f_189564cuda3std3__45__cpo6cbeginE)
_ZN40_INTERNAL_8646df29_4_k_cu_a646583f_189564cuda3std3__45__cpo6cbeginE:
	.zero		1
	.type		_ZN40_INTERNAL_8646df29_4_k_cu_a646583f_189564cuda3std3__48in_placeE,@object
	.size		_ZN40_INTERNAL_8646df29_4_k_cu_a646583f_189564cuda3std3__48in_placeE,(_ZN40_INTERNAL_8646df29_4_k_cu_a646583f_189564cuda3std6ranges3__45__cpo9iter_moveE - _ZN40_INTERNAL_8646df29_4_k_cu_a646583f_189564cuda3std3__48in_placeE)
_ZN40_INTERNAL_8646df29_4_k_cu_a646583f_189564cuda3std3__48in_placeE:
	.zero		1
	.type		_ZN40_INTERNAL_8646df29_4_k_cu_a646583f_189564cuda3std6ranges3__45__cpo9iter_moveE,@object
	.size		_ZN40_INTERNAL_8646df29_4_k_cu_a646583f_189564cuda3std6ranges3__45__cpo9iter_moveE,(_ZN40_INTERNAL_8646df29_4_k_cu_a646583f_189564cuda3std3__45__cpo5beginE - _ZN40_INTERNAL_8646df29_4_k_cu_a646583f_189564cuda3std6ranges3__45__cpo9iter_moveE)
_ZN40_INTERNAL_8646df29_4_k_cu_a646583f_189564cuda3std6ranges3__45__cpo9iter_moveE:
	.zero		1
	.type		_ZN40_INTERNAL_8646df29_4_k_cu_a646583f_189564cuda3std3__45__cpo5beginE,@object
	.size		_ZN40_INTERNAL_8646df29_4_k_cu_a646583f_189564cuda3std3__45__cpo5beginE,(_ZN40_INTERNAL_8646df29_4_k_cu_a646583f_189564cuda3std3__442_GLOBAL__N__8646df29_4_k_cu_a646583f_189566ignoreE - _ZN40_INTERNAL_8646df29_4_k_cu_a646583f_189564cuda3std3__45__cpo5beginE)
_ZN40_INTERNAL_8646df29_4_k_cu_a646583f_189564cuda3std3__45__cpo5beginE:
	.zero		1
	.type		_ZN40_INTERNAL_8646df29_4_k_cu_a646583f_189564cuda3std3__442_GLOBAL__N__8646df29_4_k_cu_a646583f_189566ignoreE,@object
	.size		_ZN40_INTERNAL_8646df29_4_k_cu_a646583f_189564cuda3std3__442_GLOBAL__N__8646df29_4_k_cu_a646583f_189566ignoreE,(_ZN40_INTERNAL_8646df29_4_k_cu_a646583f_189564cute7productE - _ZN40_INTERNAL_8646df29_4_k_cu_a646583f_189564cuda3std3__442_GLOBAL__N__8646df29_4_k_cu_a646583f_189566ignoreE)
_ZN40_INTERNAL_8646df29_4_k_cu_a646583f_189564cuda3std3__442_GLOBAL__N__8646df29_4_k_cu_a646583f_189566ignoreE:
	.zero		1
	.type		_ZN40_INTERNAL_8646df29_4_k_cu_a646583f_189564cute7productE,@object
	.size		_ZN40_INTERNAL_8646df29_4_k_cu_a646583f_189564cute7productE,(_ZN40_INTERNAL_8646df29_4_k_cu_a646583f_189564cuda3std3__45__cpo3endE - _ZN40_INTERNAL_8646df29_4_k_cu_a646583f_189564cute7productE)
_ZN40_INTERNAL_8646df29_4_k_cu_a646583f_189564cute7productE:
	.zero		1
	.type		_ZN40_INTERNAL_8646df29_4_k_cu_a646583f_189564cuda3std3__45__cpo3endE,@object
	.size		_ZN40_INTERNAL_8646df29_4_k_cu_a646583f_189564cuda3std3__45__cpo3endE,(_ZN40_INTERNAL_8646df29_4_k_cu_a646583f_189564cuda3std3__419piecewise_constructE - _ZN40_INTERNAL_8646df29_4_k_cu_a646583f_189564cuda3std3__45__cpo3endE)
_ZN40_INTERNAL_8646df29_4_k_cu_a646583f_189564cuda3std3__45__cpo3endE:
	.zero		1
	.type		_ZN40_INTERNAL_8646df29_4_k_cu_a646583f_189564cuda3std3__419piecewise_constructE,@object
	.size		_ZN40_INTERNAL_8646df29_4_k_cu_a646583f_189564cuda3std3__419piecewise_constructE,(_ZN40_INTERNAL_8646df29_4_k_cu_a646583f_189564cuda3std3__45__cpo4cendE - _ZN40_INTERNAL_8646df29_4_k_cu_a646583f_189564cuda3std3__419piecewise_constructE)
_ZN40_INTERNAL_8646df29_4_k_cu_a646583f_189564cuda3std3__419piecewise_constructE:
	.zero		1
	.type		_ZN40_INTERNAL_8646df29_4_k_cu_a646583f_189564cuda3std3__45__cpo4cendE,@object
	.size		_ZN40_INTERNAL_8646df29_4_k_cu_a646583f_189564cuda3std3__45__cpo4cendE,(_ZN40_INTERNAL_8646df29_4_k_cu_a646583f_189564cuda3std6ranges3__45__cpo4swapE - _ZN40_INTERNAL_8646df29_4_k_cu_a646583f_189564cuda3std3__45__cpo4cendE)
_ZN40_INTERNAL_8646df29_4_k_cu_a646583f_189564cuda3std3__45__cpo4cendE:
	.zero		1
	.type		_ZN40_INTERNAL_8646df29_4_k_cu_a646583f_189564cuda3std6ranges3__45__cpo4swapE,@object
	.size		_ZN40_INTERNAL_8646df29_4_k_cu_a646583f_189564cuda3std6ranges3__45__cpo4swapE,(.L_8 - _ZN40_INTERNAL_8646df29_4_k_cu_a646583f_189564cuda3std6ranges3__45__cpo4swapE)
_ZN40_INTERNAL_8646df29_4_k_cu_a646583f_189564cuda3std6ranges3__45__cpo4swapE:
	.zero		1
.L_8:


//--------------------- .nv.constant0._ZN7cutlass13device_kernelINS_4gemm6kernel13GemmUniversalIN4cute5tupleIJiiiiEEENS1_10collective13CollectiveMmaINS1_34MainloopSm90TmaGmmaWarpSpecializedILi4ENS5_IJNS4_1CILi1EEESB_SB_EEENS1_35KernelTmaWarpSpecializedCooperativeEEENS5_IJNSA_ILi128EEENSA_ILi64EEESF_EEEfNS5_IJlSB_lEEEfSI_NS4_8TiledMMAINS4_8MMA_AtomIJNS4_4SM904GMMA29MMA_64x64x8_F32TF32TF32_SS_TNILNSM_7ScaleInE1ELSO_1EEEEEENS4_6LayoutINS5_IJNSA_ILi2EEESB_SB_EEENS5_IJSB_NSA_ILi0EEESU_EEEEENS5_IJNS4_10UnderscoreESX_SX_EEEEENS4_13SM90_TMA_LOADENS4_14ComposedLayoutINS4_7SwizzleILi3ELi4ELi3EEENS4_18smem_ptr_flag_bitsILi32EEENSR_INS5_IJNSA_ILi8EEENSA_ILi32EEEEEENS5_IJS17_SB_EEEEEEEvNS4_8identityES10_S1B_vS1C_EENS_8epilogue10collective6detail29Sm90TmaWarpSpecializedAdapterINS1F_15DefaultEpilogueIfSI_SI_NS1E_6thread17LinearCombinationIfLi1EffLNS1J_9ScaleType4KindE0ELNS_15FloatRoundStyleE2EfEENS1_15EpilogueDefaultEEEEEvvEEEEvNT_6ParamsE --------------------------
	.section	.nv.constant0._ZN7cutlass13device_kernelINS_4gemm6kernel13GemmUniversalIN4cute5tupleIJiiiiEEENS1_10collective13CollectiveMmaINS1_34MainloopSm90TmaGmmaWarpSpecializedILi4ENS5_IJNS4_1CILi1EEESB_SB_EEENS1_35KernelTmaWarpSpecializedCooperativeEEENS5_IJNSA_ILi128EEENSA_ILi64EEESF_EEEfNS5_IJlSB_lEEEfSI_NS4_8TiledMMAINS4_8MMA_AtomIJNS4_4SM904GMMA29MMA_64x64x8_F32TF32TF32_SS_TNILNSM_7ScaleInE1ELSO_1EEEEEENS4_6LayoutINS5_IJNSA_ILi2EEESB_SB_EEENS5_IJSB_NSA_ILi0EEESU_EEEEENS5_IJNS4_10UnderscoreESX_SX_EEEEENS4_13SM90_TMA_LOADENS4_14ComposedLayoutINS4_7SwizzleILi3ELi4ELi3EEENS4_18smem_ptr_flag_bitsILi32EEENSR_INS5_IJNSA_ILi8EEENSA_ILi32EEEEEENS5_IJS17_SB_EEEEEEEvNS4_8identityES10_S1B_vS1C_EENS_8epilogue10collective6detail29Sm90TmaWarpSpecializedAdapterINS1F_15DefaultEpilogueIfSI_SI_NS1E_6thread17LinearCombinationIfLi1EffLNS1J_9ScaleType4KindE0ELNS_15FloatRoundStyleE2EfEENS1_15EpilogueDefaultEEEEEvvEEEEvNT_6ParamsE,"a",@progbits
	.sectionflags	@""
	.align	4
.nv.constant0._ZN7cutlass13device_kernelINS_4gemm6kernel13GemmUniversalIN4cute5tupleIJiiiiEEENS1_10collective13CollectiveMmaINS1_34MainloopSm90TmaGmmaWarpSpecializedILi4ENS5_IJNS4_1CILi1EEESB_SB_EEENS1_35KernelTmaWarpSpecializedCooperativeEEENS5_IJNSA_ILi128EEENSA_ILi64EEESF_EEEfNS5_IJlSB_lEEEfSI_NS4_8TiledMMAINS4_8MMA_AtomIJNS4_4SM904GMMA29MMA_64x64x8_F32TF32TF32_SS_TNILNSM_7ScaleInE1ELSO_1EEEEEENS4_6LayoutINS5_IJNSA_ILi2EEESB_SB_EEENS5_IJSB_NSA_ILi0EEESU_EEEEENS5_IJNS4_10UnderscoreESX_SX_EEEEENS4_13SM90_TMA_LOADENS4_14ComposedLayoutINS4_7SwizzleILi3ELi4ELi3EEENS4_18smem_ptr_flag_bitsILi32EEENSR_INS5_IJNSA_ILi8EEENSA_ILi32EEEEEENS5_IJS17_SB_EEEEEEEvNS4_8identityES10_S1B_vS1C_EENS_8epilogue10collective6detail29Sm90TmaWarpSpecializedAdapterINS1F_15DefaultEpilogueIfSI_SI_NS1E_6thread17LinearCombinationIfLi1EffLNS1J_9ScaleType4KindE0ELNS_15FloatRoundStyleE2EfEENS1_15EpilogueDefaultEEEEEvvEEEEvNT_6ParamsE:
	.zero		1664


//--------------------- SYMBOLS --------------------------

	.type		.nv.reservedSmem.offset0,@object
	.size		.nv.reservedSmem.offset0,0x4
	.type		__assertfail,@function
